	.target	sm_100a

	.elftype	@"ET_EXEC"


//--------------------- .note.nv.tkinfo           --------------------------
	.section	.note.nv.tkinfo,"",@"SHT_NOTE"
	.sectionflags	@"SHF_NOTE_NV_TKINFO"
	.tkinfo
        /*0018*/ 	.word	0x00000002
        /*0030*/ 	.string	""
        /*0030*/ 	.string	"ptxas"
        /*0030*/ 	.string	"Cuda compilation tools, release 13.0, V13.0.88"
        /*0030*/ 	.string	"Build cuda_13.0.r13.0/compiler.36424714_0"
        /*0030*/ 	.string	"-arch sm_100a -m 64 "



//--------------------- .note.nv.cuinfo           --------------------------
	.section	.note.nv.cuinfo,"",@"SHT_NOTE"
	.sectionflags	@"SHF_NOTE_NV_CUINFO"
        /*0018*/ 	.short	0x0002
        /*001a*/ 	.short	0x0064
        /*001c*/ 	.short	0x0082
	.zero		2


//--------------------- .nv.info                  --------------------------
	.section	.nv.info,"",@"SHT_CUDA_INFO"
	.align	4


	//----- nvinfo : EIATTR_REGCOUNT
	.align		4
        /*0000*/ 	.byte	0x04, 0x2f
        /*0002*/ 	.short	(.L_19 - .L_18)
	.align		4
.L_18:
        /*0004*/ 	.word	index@(_ZN7cutlass13device_kernelINS_4gemm6kernel13GemmUniversalIN4cute5tupleIJiiiiEEENS1_10collective13CollectiveMmaINS1_35MainloopSm100TmaUmmaWarpSpecializedILi8ELi2ELi4ENS5_IJNS4_1CILi2EEENSA_ILi1EEESC_EEEEENS5_IJNSA_ILi256EEENSA_ILi128EEENSA_ILi64EEEEEENS_10bfloat16_tENS5_IJlSC_lEEESJ_SK_NS4_8TiledMMAINS4_8MMA_AtomIJNS4_26SM100_MMA_F16BF16_2x1SM_SSISJ_SJ_fLi256ELi128ELNS4_4UMMA5MajorE0ELSP_0ELNSO_7ScaleInE0ELSQ_0EEEEEENS4_6LayoutINS5_IJSC_SC_SC_EEENS5_IJNSA_ILi0EEESV_SV_EEEEENS5_IJNS4_10UnderscoreESY_SY_EEEEENS4_18SM100_TMA_2SM_LOADENS4_14ComposedLayoutINS4_7SwizzleILi3ELi4ELi3EEENS4_18smem_ptr_flag_bitsILi16EEENST_INS5_IJNSA_ILi8EEESH_EEENS5_IJSH_SC_EEEEEEEvNS4_8identityES11_S1B_vS1C_EENS_8epilogue10collective18CollectiveEpilogueINS1E_23Sm100TmaWarpSpecializedILi4ELi2ELi32ELb1ELb0EEEJNS5_IJSG_SG_SH_EEENS5_IJNST_ISG_SC_EENST_INSA_ILi32EEESC_EEEEESJ_SK_SJ_SK_NS1E_6fusion15FusionCallbacksIS1I_NS1O_13LinCombEltActINS1E_6thread4ReLuESJ_fSJ_fLNS_15FloatRoundStyleE2EEES1J_S1N_JEEENS4_5SM1004TMEM4LOAD26SM100_TMEM_LOAD_32dp32b32xENS4_13SM90_TMA_LOADENS12_INS13_ILi2ELi4ELi3EEES16_NST_INS5_IJS17_S1L_EEENS5_IJS1L_SC_EEEEEEENS4_39AutoVectorizingCopyWithAssumedAlignmentILi128EEENS4_14SM90_TMA_STOREES25_S27_S27_EEEvvEEEEvNT_6ParamsE)
        /*0008*/ 	.word	0x00000077


	//----- nvinfo : EIATTR_FRAME_SIZE
	.align		4
.L_19:
        /*000c*/ 	.byte	0x04, 0x11
        /*000e*/ 	.short	(.L_21 - .L_20)
	.align		4
.L_20:
        /*0010*/ 	.word	index@($__internal_2_$__cuda_sm10x_tcgen05_guardrail_trap_unallocated_columns_being_dealloced)
        /*0014*/ 	.word	0x00000000


	//----- nvinfo : EIATTR_FRAME_SIZE
	.align		4
.L_21:
        /*0018*/ 	.byte	0x04, 0x11
        /*001a*/ 	.short	(.L_23 - .L_22)
	.align		4
.L_22:
        /*001c*/ 	.word	index@($__internal_1_$__cuda_sm10x_tcgen05_guardrail_trap_phase_invalid_during_alloc)
        /*0020*/ 	.word	0x00000000


	//----- nvinfo : EIATTR_FRAME_SIZE
	.align		4
.L_23:
        /*0024*/ 	.byte	0x04, 0x11
        /*0026*/ 	.short	(.L_25 - .L_24)
	.align		4
.L_24:
        /*0028*/ 	.word	index@($__internal_0_$__cuda_sm10x_tcgen05_guardrail_trap_col_being_dealloced_not_returned_by_alloc)
        /*002c*/ 	.word	0x00000000


	//----- nvinfo : EIATTR_FRAME_SIZE
	.align		4
.L_25:
        /*0030*/ 	.byte	0x04, 0x11
        /*0032*/ 	.short	(.L_27 - .L_26)
	.align		4
.L_26:
        /*0034*/ 	.word	index@(_ZN7cutlass13device_kernelINS_4gemm6kernel13GemmUniversalIN4cute5tupleIJiiiiEEENS1_10collective13CollectiveMmaINS1_35MainloopSm100TmaUmmaWarpSpecializedILi8ELi2ELi4ENS5_IJNS4_1CILi2EEENSA_ILi1EEESC_EEEEENS5_IJNSA_ILi256EEENSA_ILi128EEENSA_ILi64EEEEEENS_10bfloat16_tENS5_IJlSC_lEEESJ_SK_NS4_8TiledMMAINS4_8MMA_AtomIJNS4_26SM100_MMA_F16BF16_2x1SM_SSISJ_SJ_fLi256ELi128ELNS4_4UMMA5MajorE0ELSP_0ELNSO_7ScaleInE0ELSQ_0EEEEEENS4_6LayoutINS5_IJSC_SC_SC_EEENS5_IJNSA_ILi0EEESV_SV_EEEEENS5_IJNS4_10UnderscoreESY_SY_EEEEENS4_18SM100_TMA_2SM_LOADENS4_14ComposedLayoutINS4_7SwizzleILi3ELi4ELi3EEENS4_18smem_ptr_flag_bitsILi16EEENST_INS5_IJNSA_ILi8EEESH_EEENS5_IJSH_SC_EEEEEEEvNS4_8identityES11_S1B_vS1C_EENS_8epilogue10collective18CollectiveEpilogueINS1E_23Sm100TmaWarpSpecializedILi4ELi2ELi32ELb1ELb0EEEJNS5_IJSG_SG_SH_EEENS5_IJNST_ISG_SC_EENST_INSA_ILi32EEESC_EEEEESJ_SK_SJ_SK_NS1E_6fusion15FusionCallbacksIS1I_NS1O_13LinCombEltActINS1E_6thread4ReLuESJ_fSJ_fLNS_15FloatRoundStyleE2EEES1J_S1N_JEEENS4_5SM1004TMEM4LOAD26SM100_TMEM_LOAD_32dp32b32xENS4_13SM90_TMA_LOADENS12_INS13_ILi2ELi4ELi3EEES16_NST_INS5_IJS17_S1L_EEENS5_IJS1L_SC_EEEEEEENS4_39AutoVectorizingCopyWithAssumedAlignmentILi128EEENS4_14SM90_TMA_STOREES25_S27_S27_EEEvvEEEEvNT_6ParamsE)
        /*0038*/ 	.word	0x00000000


	//----- nvinfo : EIATTR_MIN_STACK_SIZE
	.align		4
.L_27:
        /*003c*/ 	.byte	0x04, 0x12
        /*003e*/ 	.short	(.L_29 - .L_28)
	.align		4
.L_28:
        /*0040*/ 	.word	index@(_ZN7cutlass13device_kernelINS_4gemm6kernel13GemmUniversalIN4cute5tupleIJiiiiEEENS1_10collective13CollectiveMmaINS1_35MainloopSm100TmaUmmaWarpSpecializedILi8ELi2ELi4ENS5_IJNS4_1CILi2EEENSA_ILi1EEESC_EEEEENS5_IJNSA_ILi256EEENSA_ILi128EEENSA_ILi64EEEEEENS_10bfloat16_tENS5_IJlSC_lEEESJ_SK_NS4_8TiledMMAINS4_8MMA_AtomIJNS4_26SM100_MMA_F16BF16_2x1SM_SSISJ_SJ_fLi256ELi128ELNS4_4UMMA5MajorE0ELSP_0ELNSO_7ScaleInE0ELSQ_0EEEEEENS4_6LayoutINS5_IJSC_SC_SC_EEENS5_IJNSA_ILi0EEESV_SV_EEEEENS5_IJNS4_10UnderscoreESY_SY_EEEEENS4_18SM100_TMA_2SM_LOADENS4_14ComposedLayoutINS4_7SwizzleILi3ELi4ELi3EEENS4_18smem_ptr_flag_bitsILi16EEENST_INS5_IJNSA_ILi8EEESH_EEENS5_IJSH_SC_EEEEEEEvNS4_8identityES11_S1B_vS1C_EENS_8epilogue10collective18CollectiveEpilogueINS1E_23Sm100TmaWarpSpecializedILi4ELi2ELi32ELb1ELb0EEEJNS5_IJSG_SG_SH_EEENS5_IJNST_ISG_SC_EENST_INSA_ILi32EEESC_EEEEESJ_SK_SJ_SK_NS1E_6fusion15FusionCallbacksIS1I_NS1O_13LinCombEltActINS1E_6thread4ReLuESJ_fSJ_fLNS_15FloatRoundStyleE2EEES1J_S1N_JEEENS4_5SM1004TMEM4LOAD26SM100_TMEM_LOAD_32dp32b32xENS4_13SM90_TMA_LOADENS12_INS13_ILi2ELi4ELi3EEES16_NST_INS5_IJS17_S1L_EEENS5_IJS1L_SC_EEEEEEENS4_39AutoVectorizingCopyWithAssumedAlignmentILi128EEENS4_14SM90_TMA_STOREES25_S27_S27_EEEvvEEEEvNT_6ParamsE)
        /*0044*/ 	.word	0x00000000
.L_29:


//--------------------- .nv.compat                --------------------------
	.section	.nv.compat,"",@"SHT_CUDA_COMPAT_INFO"
	.align	4
        /*0000*/ 	.byte	0x02, 0x09, 0x01, 0x00, 0x02, 0x02, 0x02, 0x00, 0x02, 0x05, 0x05, 0x00, 0x03, 0x07, 0x01, 0x01
        /*0010*/ 	.byte	0x02, 0x03, 0x01, 0x00, 0x02, 0x06, 0x01, 0x00, 0x04, 0x0b, 0x08, 0x00, 0x09, 0x00, 0x00, 0x00
        /*0020*/ 	.byte	0x00, 0x00, 0x00, 0x00


//--------------------- .nv.info._ZN7cutlass13device_kernelINS_4gemm6kernel13GemmUniversalIN4cute5tupleIJiiiiEEENS1_10collective13CollectiveMmaINS1_35MainloopSm100TmaUmmaWarpSpecializedILi8ELi2ELi4ENS5_IJNS4_1CILi2EEENSA_ILi1EEESC_EEEEENS5_IJNSA_ILi256EEENSA_ILi128EEENSA_ILi64EEEEEENS_10bfloat16_tENS5_IJlSC_lEEESJ_SK_NS4_8TiledMMAINS4_8MMA_AtomIJNS4_26SM100_MMA_F16BF16_2x1SM_SSISJ_SJ_fLi256ELi128ELNS4_4UMMA5MajorE0ELSP_0ELNSO_7ScaleInE0ELSQ_0EEEEEENS4_6LayoutINS5_IJSC_SC_SC_EEENS5_IJNSA_ILi0EEESV_SV_EEEEENS5_IJNS4_10UnderscoreESY_SY_EEEEENS4_18SM100_TMA_2SM_LOADENS4_14ComposedLayoutINS4_7SwizzleILi3ELi4ELi3EEENS4_18smem_ptr_flag_bitsILi16EEENST_INS5_IJNSA_ILi8EEESH_EEENS5_IJSH_SC_EEEEEEEvNS4_8identityES11_S1B_vS1C_EENS_8epilogue10collective18CollectiveEpilogueINS1E_23Sm100TmaWarpSpecializedILi4ELi2ELi32ELb1ELb0EEEJNS5_IJSG_SG_SH_EEENS5_IJNST_ISG_SC_EENST_INSA_ILi32EEESC_EEEEESJ_SK_SJ_SK_NS1E_6fusion15FusionCallbacksIS1I_NS1O_13LinCombEltActINS1E_6thread4ReLuESJ_fSJ_fLNS_15FloatRoundStyleE2EEES1J_S1N_JEEENS4_5SM1004TMEM4LOAD26SM100_TMEM_LOAD_32dp32b32xENS4_13SM90_TMA_LOADENS12_INS13_ILi2ELi4ELi3EEES16_NST_INS5_IJS17_S1L_EEENS5_IJS1L_SC_EEEEEEENS4_39AutoVectorizingCopyWithAssumedAlignmentILi128EEENS4_14SM90_TMA_STOREES25_S27_S27_EEEvvEEEEvNT_6ParamsE --------------------------
	.section	.nv.info._ZN7cutlass13device_kernelINS_4gemm6kernel13GemmUniversalIN4cute5tupleIJiiiiEEENS1_10collective13CollectiveMmaINS1_35MainloopSm100TmaUmmaWarpSpecializedILi8ELi2ELi4ENS5_IJNS4_1CILi2EEENSA_ILi1EEESC_EEEEENS5_IJNSA_ILi256EEENSA_ILi128EEENSA_ILi64EEEEEENS_10bfloat16_tENS5_IJlSC_lEEESJ_SK_NS4_8TiledMMAINS4_8MMA_AtomIJNS4_26SM100_MMA_F16BF16_2x1SM_SSISJ_SJ_fLi256ELi128ELNS4_4UMMA5MajorE0ELSP_0ELNSO_7ScaleInE0ELSQ_0EEEEEENS4_6LayoutINS5_IJSC_SC_SC_EEENS5_IJNSA_ILi0EEESV_SV_EEEEENS5_IJNS4_10UnderscoreESY_SY_EEEEENS4_18SM100_TMA_2SM_LOADENS4_14ComposedLayoutINS4_7SwizzleILi3ELi4ELi3EEENS4_18smem_ptr_flag_bitsILi16EEENST_INS5_IJNSA_ILi8EEESH_EEENS5_IJSH_SC_EEEEEEEvNS4_8identityES11_S1B_vS1C_EENS_8epilogue10collective18CollectiveEpilogueINS1E_23Sm100TmaWarpSpecializedILi4ELi2ELi32ELb1ELb0EEEJNS5_IJSG_SG_SH_EEENS5_IJNST_ISG_SC_EENST_INSA_ILi32EEESC_EEEEESJ_SK_SJ_SK_NS1E_6fusion15FusionCallbacksIS1I_NS1O_13LinCombEltActINS1E_6thread4ReLuESJ_fSJ_fLNS_15FloatRoundStyleE2EEES1J_S1N_JEEENS4_5SM1004TMEM4LOAD26SM100_TMEM_LOAD_32dp32b32xENS4_13SM90_TMA_LOADENS12_INS13_ILi2ELi4ELi3EEES16_NST_INS5_IJS17_S1L_EEENS5_IJS1L_SC_EEEEEEENS4_39AutoVectorizingCopyWithAssumedAlignmentILi128EEENS4_14SM90_TMA_STOREES25_S27_S27_EEEvvEEEEvNT_6ParamsE,"",@"SHT_CUDA_INFO"
	.sectionflags	@""
	.align	4


	//----- nvinfo : EIATTR_CUDA_API_VERSION
	.align		4
        /*0000*/ 	.byte	0x04, 0x37
        /*0002*/ 	.short	(.L_31 - .L_30)
.L_30:
        /*0004*/ 	.word	0x00000082


	//----- nvinfo : EIATTR_KPARAM_INFO
	.align		4
.L_31:
        /*0008*/ 	.byte	0x04, 0x17
        /*000a*/ 	.short	(.L_33 - .L_32)
.L_32:
        /*000c*/ 	.word	0x00000000
        /*0010*/ 	.short	0x0000
        /*0012*/ 	.short	0x0000
        /*0014*/ 	.byte	0x00, 0xf0, 0x01, 0x20


	//----- nvinfo : EIATTR_AT_ENTRY_FRAGMENTS
	.align		4
.L_33:
        /*0018*/ 	.byte	0x04, 0x4f
        /*001a*/ 	.short	(.L_35 - .L_34)


	//   ....[0]....
.L_34:
        /*001c*/ 	.word	0x00000007


	//----- nvinfo : EIATTR_RESERVED_SMEM_USED
	.align		4
.L_35:
        /*0020*/ 	.byte	0x01, 0x41
	.zero		2


	//----- nvinfo : EIATTR_SPARSE_MMA_MASK
	.align		4
        /*0024*/ 	.byte	0x03, 0x50
        /*0026*/ 	.short	0x0000


	//----- nvinfo : EIATTR_TCGEN05_2CTA_USED
	.align		4
        /*0028*/ 	.byte	0x01, 0x52
	.zero		2


	//----- nvinfo : EIATTR_MAXREG_COUNT
	.align		4
        /*002c*/ 	.byte	0x03, 0x1b
        /*002e*/ 	.short	0x00ff


	//----- nvinfo : EIATTR_NUM_BARRIERS
	.align		4
        /*0030*/ 	.byte	0x02, 0x4c
        /*0032*/ 	.byte	0x07
	.zero		1


	//----- nvinfo : EIATTR_EXTERNS
	.align		4
        /*0034*/ 	.byte	0x04, 0x0f
        /*0036*/ 	.short	(.L_37 - .L_36)


	//   ....[0]....
	.align		4
.L_36:
        /*0038*/ 	.word	index@(__assertfail)


	//----- nvinfo : EIATTR_MERCURY_ISA_VERSION
	.align		4
.L_37:
        /*003c*/ 	.byte	0x03, 0x5f
        /*003e*/ 	.short	0x0101


	//----- nvinfo : EIATTR_INT_WARP_WIDE_INSTR_OFFSETS
	.align		4
        /*0040*/ 	.byte	0x04, 0x31
        /*0042*/ 	.short	(.L_39 - .L_38)


	//   ....[0]....
.L_38:
        /*0044*/ 	.word	0x00000d60


	//   ....[1]....
        /*0048*/ 	.word	0x00000e00


	//   ....[2]....
        /*004c*/ 	.word	0x00002150


	//   ....[3]....
        /*0050*/ 	.word	0x00004260


	//   ....[4]....
        /*0054*/ 	.word	0x00004290


	//   ....[5]....
        /*0058*/ 	.word	0x000042e0


	//   ....[6]....
        /*005c*/ 	.word	0x00004c00


	//   ....[7]....
        /*0060*/ 	.word	0x00004c60


	//   ....[8]....
        /*0064*/ 	.word	0x00004d40


	//   ....[9]....
        /*0068*/ 	.word	0x00004db0


	//   ....[10]....
        /*006c*/ 	.word	0x00004ec0


	//   ....[11]....
        /*0070*/ 	.word	0x00004f50


	//   ....[12]....
        /*0074*/ 	.word	0x00005120


	//   ....[13]....
        /*0078*/ 	.word	0x00005280


	//----- nvinfo : EIATTR_COOP_GROUP_MASK_REGIDS
	.align		4
.L_39:
        /*007c*/ 	.byte	0x04, 0x29
        /*007e*/ 	.short	(.L_41 - .L_40)


	//   ....[0]....
.L_40:
        /*0080*/ 	.word	0xffffffff


	//   ....[1]....
        /*0084*/ 	.word	0xffffffff


	//   ....[2]....
        /*0088*/ 	.word	0xffffffff


	//   ....[3]....
        /*008c*/ 	.word	0xffffffff


	//   ....[4]....
        /*0090*/ 	.word	0xffffffff


	//   ....[5]....
        /*0094*/ 	.word	0xffffffff


	//   ....[6]....
        /*0098*/ 	.word	0xffffffff


	//   ....[7]....
        /*009c*/ 	.word	0xffffffff


	//   ....[8]....
        /*00a0*/ 	.word	0xffffffff


	//   ....[9]....
        /*00a4*/ 	.word	0xffffffff


	//   ....[10]....
        /*00a8*/ 	.word	0xffffffff


	//   ....[11]....
        /*00ac*/ 	.word	0xffffffff


	//   ....[12]....
        /*00b0*/ 	.word	0xffffffff


	//   ....[13]....
        /*00b4*/ 	.word	0xffffffff


	//----- nvinfo : EIATTR_COOP_GROUP_INSTR_OFFSETS
	.align		4
.L_41:
        /*00b8*/ 	.byte	0x04, 0x28
        /*00ba*/ 	.short	(.L_43 - .L_42)


	//   ....[0]....
.L_42:
        /*00bc*/ 	.word	0x000000c0


	//   ....[1]....
        /*00c0*/ 	.word	0x000004d0


	//   ....[2]....
        /*00c4*/ 	.word	0x000006d0


	//   ....[3]....
        /*00c8*/ 	.word	0x00000860


	//   ....[4]....
        /*00cc*/ 	.word	0x00000950


	//   ....[5]....
        /*00d0*/ 	.word	0x00000ab0


	//   ....[6]....
        /*00d4*/ 	.word	0x00000c40


	//   ....[7]....
        /*00d8*/ 	.word	0x00000e80


	//   ....[8]....
        /*00dc*/ 	.word	0x00002030


	//   ....[9]....
        /*00e0*/ 	.word	0x00003050


	//   ....[10]....
        /*00e4*/ 	.word	0x00003520


	//   ....[11]....
        /*00e8*/ 	.word	0x00003550


	//   ....[12]....
        /*00ec*/ 	.word	0x00004170


	//   ....[13]....
        /*00f0*/ 	.word	0x00004380


	//----- nvinfo : EIATTR_VRC_CTA_INIT_COUNT
	.align		4
.L_43:
        /*00f4*/ 	.byte	0x02, 0x4a
        /*00f6*/ 	.byte	0x80
	.zero		1


	//----- nvinfo : EIATTR_SYSCALL_OFFSETS
	.align		4
        /*00f8*/ 	.byte	0x04, 0x46
        /*00fa*/ 	.short	(.L_45 - .L_44)


	//   ....[0]....
.L_44:
        /*00fc*/ 	.word	0x00005d10


	//   ....[1]....
        /*0100*/ 	.word	0x00005e00


	//   ....[2]....
        /*0104*/ 	.word	0x000065c0


	//   ....[3]....
        /*0108*/ 	.word	0x00007240


	//   ....[4]....
        /*010c*/ 	.word	0x00007e90


	//   ....[5]....
        /*0110*/ 	.word	0x00008ae0


	//----- nvinfo : EIATTR_MBARRIER_INSTR_OFFSETS
	.align		4
.L_45:
        /*0114*/ 	.byte	0x04, 0x39
        /*0116*/ 	.short	(.L_47 - .L_46)


	//   ....[0]....
.L_46:
        /*0118*/ 	.word	0x000005c0
        /*011c*/ 	.word	0x000000ff
        /*0120*/ 	.word	0x00000000
        /*0124*/ 	.short	0x0100
        /*0126*/ 	.byte	0x08
	.zero		1


	//   ....[1]....
        /*0128*/ 	.word	0x000005d0
        /*012c*/ 	.word	0x000000ff
        /*0130*/ 	.word	0x00000040
        /*0134*/ 	.short	0x0100
        /*0136*/ 	.byte	0x08
	.zero		1


	//   ....[2]....
        /*0138*/ 	.word	0x000005e0
        /*013c*/ 	.word	0x000000ff
        /*0140*/ 	.word	0x00000008
        /*0144*/ 	.short	0x0100
        /*0146*/ 	.byte	0x08
	.zero		1


	//   ....[3]....
        /*0148*/ 	.word	0x000005f0
        /*014c*/ 	.word	0x000000ff
        /*0150*/ 	.word	0x00000048
        /*0154*/ 	.short	0x0100
        /*0156*/ 	.byte	0x08
	.zero		1


	//   ....[4]....
        /*0158*/ 	.word	0x00000600
        /*015c*/ 	.word	0x000000ff
        /*0160*/ 	.word	0x00000010
        /*0164*/ 	.short	0x0100
        /*0166*/ 	.byte	0x08
	.zero		1


	//   ....[5]....
        /*0168*/ 	.word	0x00000610
        /*016c*/ 	.word	0x000000ff
        /*0170*/ 	.word	0x00000050
        /*0174*/ 	.short	0x0100
        /*0176*/ 	.byte	0x08
	.zero		1


	//   ....[6]....
        /*0178*/ 	.word	0x00000620
        /*017c*/ 	.word	0x000000ff
        /*0180*/ 	.word	0x00000018
        /*0184*/ 	.short	0x0100
        /*0186*/ 	.byte	0x08
	.zero		1


	//   ....[7]....
        /*0188*/ 	.word	0x00000630
        /*018c*/ 	.word	0x000000ff
        /*0190*/ 	.word	0x00000058
        /*0194*/ 	.short	0x0100
        /*0196*/ 	.byte	0x08
	.zero		1


	//   ....[8]....
        /*0198*/ 	.word	0x00000640
        /*019c*/ 	.word	0x000000ff
        /*01a0*/ 	.word	0x00000020
        /*01a4*/ 	.short	0x0100
        /*01a6*/ 	.byte	0x08
	.zero		1


	//   ....[9]....
        /*01a8*/ 	.word	0x00000650
        /*01ac*/ 	.word	0x000000ff
        /*01b0*/ 	.word	0x00000060
        /*01b4*/ 	.short	0x0100
        /*01b6*/ 	.byte	0x08
	.zero		1


	//   ....[10]....
        /*01b8*/ 	.word	0x00000660
        /*01bc*/ 	.word	0x000000ff
        /*01c0*/ 	.word	0x00000028
        /*01c4*/ 	.short	0x0100
        /*01c6*/ 	.byte	0x08
	.zero		1


	//   ....[11]....
        /*01c8*/ 	.word	0x00000670
        /*01cc*/ 	.word	0x000000ff
        /*01d0*/ 	.word	0x00000068
        /*01d4*/ 	.short	0x0100
        /*01d6*/ 	.byte	0x08
	.zero		1


	//   ....[12]....
        /*01d8*/ 	.word	0x00000680
        /*01dc*/ 	.word	0x000000ff
        /*01e0*/ 	.word	0x00000030
        /*01e4*/ 	.short	0x0100
        /*01e6*/ 	.byte	0x08
	.zero		1


	//   ....[13]....
        /*01e8*/ 	.word	0x00000690
        /*01ec*/ 	.word	0x000000ff
        /*01f0*/ 	.word	0x00000070
        /*01f4*/ 	.short	0x0100
        /*01f6*/ 	.byte	0x08
	.zero		1


	//   ....[14]....
        /*01f8*/ 	.word	0x000006a0
        /*01fc*/ 	.word	0x000000ff
        /*0200*/ 	.word	0x00000038
        /*0204*/ 	.short	0x0100
        /*0206*/ 	.byte	0x08
	.zero		1


	//   ....[15]....
        /*0208*/ 	.word	0x000006b0
        /*020c*/ 	.word	0x000000ff
        /*0210*/ 	.word	0x00000078
        /*0214*/ 	.short	0x0100
        /*0216*/ 	.byte	0x08
	.zero		1


	//   ....[16]....
        /*0218*/ 	.word	0x000007d0
        /*021c*/ 	.word	0x000000ff
        /*0220*/ 	.word	0x00000080
        /*0224*/ 	.short	0x0100
        /*0226*/ 	.byte	0x09
	.zero		1


	//   ....[17]....
        /*0228*/ 	.word	0x000007e0
        /*022c*/ 	.word	0x000000ff
        /*0230*/ 	.word	0x000000a0
        /*0234*/ 	.short	0x0100
        /*0236*/ 	.byte	0x09
	.zero		1


	//   ....[18]....
        /*0238*/ 	.word	0x000007f0
        /*023c*/ 	.word	0x000000ff
        /*0240*/ 	.word	0x00000088
        /*0244*/ 	.short	0x0100
        /*0246*/ 	.byte	0x09
	.zero		1


	//   ....[19]....
        /*0248*/ 	.word	0x00000800
        /*024c*/ 	.word	0x000000ff
        /*0250*/ 	.word	0x000000a8
        /*0254*/ 	.short	0x0100
        /*0256*/ 	.byte	0x09
	.zero		1


	//   ....[20]....
        /*0258*/ 	.word	0x00000810
        /*025c*/ 	.word	0x000000ff
        /*0260*/ 	.word	0x00000090
        /*0264*/ 	.short	0x0100
        /*0266*/ 	.byte	0x09
	.zero		1


	//   ....[21]....
        /*0268*/ 	.word	0x00000820
        /*026c*/ 	.word	0x000000ff
        /*0270*/ 	.word	0x000000b0
        /*0274*/ 	.short	0x0100
        /*0276*/ 	.byte	0x09
	.zero		1


	//   ....[22]....
        /*0278*/ 	.word	0x00000830
        /*027c*/ 	.word	0x000000ff
        /*0280*/ 	.word	0x00000098
        /*0284*/ 	.short	0x0100
        /*0286*/ 	.byte	0x09
	.zero		1


	//   ....[23]....
        /*0288*/ 	.word	0x00000840
        /*028c*/ 	.word	0x000000ff
        /*0290*/ 	.word	0x000000b8
        /*0294*/ 	.short	0x0100
        /*0296*/ 	.byte	0x09
	.zero		1


	//   ....[24]....
        /*0298*/ 	.word	0x00000920
        /*029c*/ 	.word	0x000000ff
        /*02a0*/ 	.word	0x000000c0
        /*02a4*/ 	.short	0x0100
        /*02a6*/ 	.byte	0x08
	.zero		1


	//   ....[25]....
        /*02a8*/ 	.word	0x00000930
        /*02ac*/ 	.word	0x000000ff
        /*02b0*/ 	.word	0x000000c8
        /*02b4*/ 	.short	0x0100
        /*02b6*/ 	.byte	0x08
	.zero		1


	//   ....[26]....
        /*02b8*/ 	.word	0x00000a60
        /*02bc*/ 	.word	0x000000ff
        /*02c0*/ 	.word	0x000000d0
        /*02c4*/ 	.short	0x0100
        /*02c6*/ 	.byte	0x08
	.zero		1


	//   ....[27]....
        /*02c8*/ 	.word	0x00000a70
        /*02cc*/ 	.word	0x000000ff
        /*02d0*/ 	.word	0x000000e0
        /*02d4*/ 	.short	0x0100
        /*02d6*/ 	.byte	0x08
	.zero		1


	//   ....[28]....
        /*02d8*/ 	.word	0x00000a80
        /*02dc*/ 	.word	0x000000ff
        /*02e0*/ 	.word	0x000000d8
        /*02e4*/ 	.short	0x0100
        /*02e6*/ 	.byte	0x08
	.zero		1


	//   ....[29]....
        /*02e8*/ 	.word	0x00000a90
        /*02ec*/ 	.word	0x000000ff
        /*02f0*/ 	.word	0x000000e8
        /*02f4*/ 	.short	0x0100
        /*02f6*/ 	.byte	0x08
	.zero		1


	//   ....[30]....
        /*02f8*/ 	.word	0x00000bb0
        /*02fc*/ 	.word	0x000000ff
        /*0300*/ 	.word	0x000000f0
        /*0304*/ 	.short	0x0100
        /*0306*/ 	.byte	0x09
	.zero		1


	//   ....[31]....
        /*0308*/ 	.word	0x00000bc0
        /*030c*/ 	.word	0x000000ff
        /*0310*/ 	.word	0x00000110
        /*0314*/ 	.short	0x0100
        /*0316*/ 	.byte	0x09
	.zero		1


	//   ....[32]....
        /*0318*/ 	.word	0x00000bd0
        /*031c*/ 	.word	0x000000ff
        /*0320*/ 	.word	0x000000f8
        /*0324*/ 	.short	0x0100
        /*0326*/ 	.byte	0x09
	.zero		1


	//   ....[33]....
        /*0328*/ 	.word	0x00000be0
        /*032c*/ 	.word	0x000000ff
        /*0330*/ 	.word	0x00000118
        /*0334*/ 	.short	0x0100
        /*0336*/ 	.byte	0x09
	.zero		1


	//   ....[34]....
        /*0338*/ 	.word	0x00000bf0
        /*033c*/ 	.word	0x000000ff
        /*0340*/ 	.word	0x00000100
        /*0344*/ 	.short	0x0100
        /*0346*/ 	.byte	0x09
	.zero		1


	//   ....[35]....
        /*0348*/ 	.word	0x00000c00
        /*034c*/ 	.word	0x000000ff
        /*0350*/ 	.word	0x00000120
        /*0354*/ 	.short	0x0100
        /*0356*/ 	.byte	0x09
	.zero		1


	//   ....[36]....
        /*0358*/ 	.word	0x00000c10
        /*035c*/ 	.word	0x000000ff
        /*0360*/ 	.word	0x00000108
        /*0364*/ 	.short	0x0100
        /*0366*/ 	.byte	0x09
	.zero		1


	//   ....[37]....
        /*0368*/ 	.word	0x00000c20
        /*036c*/ 	.word	0x000000ff
        /*0370*/ 	.word	0x00000128
        /*0374*/ 	.short	0x0100
        /*0376*/ 	.byte	0x09
	.zero		1


	//   ....[38]....
        /*0378*/ 	.word	0x00000d10
        /*037c*/ 	.word	0x000000ff
        /*0380*/ 	.word	0x00000130
        /*0384*/ 	.short	0x0100
        /*0386*/ 	.byte	0x08
	.zero		1


	//   ....[39]....
        /*0388*/ 	.word	0x00000d20
        /*038c*/ 	.word	0x000000ff
        /*0390*/ 	.word	0x00000140
        /*0394*/ 	.short	0x0100
        /*0396*/ 	.byte	0x08
	.zero		1


	//   ....[40]....
        /*0398*/ 	.word	0x00000d30
        /*039c*/ 	.word	0x000000ff
        /*03a0*/ 	.word	0x00000138
        /*03a4*/ 	.short	0x0100
        /*03a6*/ 	.byte	0x08
	.zero		1


	//   ....[41]....
        /*03a8*/ 	.word	0x00000d40
        /*03ac*/ 	.word	0x000000ff
        /*03b0*/ 	.word	0x00000148
        /*03b4*/ 	.short	0x0100
        /*03b6*/ 	.byte	0x08
	.zero		1


	//   ....[42]....
        /*03b8*/ 	.word	0x00000e30
        /*03bc*/ 	.word	0x000000ff
        /*03c0*/ 	.word	0x00000150
        /*03c4*/ 	.short	0x0100
        /*03c6*/ 	.byte	0x07
	.zero		1


	//   ....[43]....
        /*03c8*/ 	.word	0x00001820
        /*03cc*/ 	.word	0x00000002
        /*03d0*/ 	.word	0x00000140
        /*03d4*/ 	.short	0x010a
        /*03d6*/ 	.byte	0xff
	.zero		1


	//   ....[44]....
        /*03d8*/ 	.word	0x00001850
        /*03dc*/ 	.word	0x00000002
        /*03e0*/ 	.word	0x00000130
        /*03e4*/ 	.short	0x0101
        /*03e6*/ 	.byte	0xff
	.zero		1


	//   ....[45]....
        /*03e8*/ 	.word	0x00001920
        /*03ec*/ 	.word	0x000000ff
        /*03f0*/ 	.word	0x00000040
        /*03f4*/ 	.short	0x010a
        /*03f6*/ 	.byte	0x08
	.zero		1


	//   ....[46]....
        /*03f8*/ 	.word	0x00001a20
        /*03fc*/ 	.word	0x000000ff
        /*0400*/ 	.word	0x00000040
        /*0404*/ 	.short	0x010a
        /*0406*/ 	.byte	0x21
	.zero		1


	//   ....[47]....
        /*0408*/ 	.word	0x00001bd0
        /*040c*/ 	.word	0x000000ff
        /*0410*/ 	.word	0x00000040
        /*0414*/ 	.short	0x010a
        /*0416*/ 	.byte	0x08
	.zero		1


	//   ....[48]....
        /*0418*/ 	.word	0x00001cf0
        /*041c*/ 	.word	0x000000ff
        /*0420*/ 	.word	0x000000c8
        /*0424*/ 	.short	0x0101
        /*0426*/ 	.byte	0x06
	.zero		1


	//   ....[49]....
        /*0428*/ 	.word	0x00001d00
        /*042c*/ 	.word	0x000000ff
        /*0430*/ 	.word	0x00000040
        /*0434*/ 	.short	0x010a
        /*0436*/ 	.byte	0x08
	.zero		1


	//   ....[50]....
        /*0438*/ 	.word	0x00001d80
        /*043c*/ 	.word	0x000000ff
        /*0440*/ 	.word	0x00000040
        /*0444*/ 	.short	0x010a
        /*0446*/ 	.byte	0x11
	.zero		1


	//   ....[51]....
        /*0448*/ 	.word	0x00001f10
        /*044c*/ 	.word	0x000000ff
        /*0450*/ 	.word	0x00000040
        /*0454*/ 	.short	0x010a
        /*0456*/ 	.byte	0x08
	.zero		1


	//   ....[52]....
        /*0458*/ 	.word	0x00002060
        /*045c*/ 	.word	0x00000002
        /*0460*/ 	.word	0x000000d0
        /*0464*/ 	.short	0x010a
        /*0466*/ 	.byte	0xff
	.zero		1


	//   ....[53]....
        /*0468*/ 	.word	0x00002120
        /*046c*/ 	.word	0x00000002
        /*0470*/ 	.word	0x00000000
        /*0474*/ 	.short	0x0101
        /*0476*/ 	.byte	0xff
	.zero		1


	//   ....[54]....
        /*0478*/ 	.word	0x00002680
        /*047c*/ 	.word	0x000000ff
        /*0480*/ 	.word	0x00000000
        /*0484*/ 	.short	0x010a
        /*0486*/ 	.byte	0x04
	.zero		1


	//   ....[55]....
        /*0488*/ 	.word	0x00002710
        /*048c*/ 	.word	0x000000ff
        /*0490*/ 	.word	0x00000000
        /*0494*/ 	.short	0x010a
        /*0496*/ 	.byte	0x04
	.zero		1


	//   ....[56]....
        /*0498*/ 	.word	0x000027a0
        /*049c*/ 	.word	0x000000ff
        /*04a0*/ 	.word	0x00000000
        /*04a4*/ 	.short	0x010a
        /*04a6*/ 	.byte	0x04
	.zero		1


	//   ....[57]....
        /*04a8*/ 	.word	0x00002830
        /*04ac*/ 	.word	0x000000ff
        /*04b0*/ 	.word	0x00000000
        /*04b4*/ 	.short	0x010a
        /*04b6*/ 	.byte	0x04
	.zero		1


	//   ....[58]....
        /*04b8*/ 	.word	0x000028c0
        /*04bc*/ 	.word	0x000000ff
        /*04c0*/ 	.word	0x00000000
        /*04c4*/ 	.short	0x010a
        /*04c6*/ 	.byte	0x04
	.zero		1


	//   ....[59]....
        /*04c8*/ 	.word	0x00002950
        /*04cc*/ 	.word	0x000000ff
        /*04d0*/ 	.word	0x00000000
        /*04d4*/ 	.short	0x010a
        /*04d6*/ 	.byte	0x04
	.zero		1


	//   ....[60]....
        /*04d8*/ 	.word	0x000029e0
        /*04dc*/ 	.word	0x000000ff
        /*04e0*/ 	.word	0x00000000
        /*04e4*/ 	.short	0x010a
        /*04e6*/ 	.byte	0x04
	.zero		1


	//   ....[61]....
        /*04e8*/ 	.word	0x00002a80
        /*04ec*/ 	.word	0x00000000
        /*04f0*/ 	.word	0x00000000
        /*04f4*/ 	.short	0x010a
        /*04f6*/ 	.byte	0xff
	.zero		1


	//   ....[62]....
        /*04f8*/ 	.word	0x00002bb0
        /*04fc*/ 	.word	0x00000000
        /*0500*/ 	.word	0x00000130
        /*0504*/ 	.short	0x010a
        /*0506*/ 	.byte	0xff
	.zero		1


	//   ....[63]....
        /*0508*/ 	.word	0x00002c20
        /*050c*/ 	.word	0x00000000
        /*0510*/ 	.word	0x00000000
        /*0514*/ 	.short	0x0101
        /*0516*/ 	.byte	0xff
	.zero		1


	//   ....[64]....
        /*0518*/ 	.word	0x00002c40
        /*051c*/ 	.word	0x000000ff
        /*0520*/ 	.word	0x000000e0
        /*0524*/ 	.short	0x010a
        /*0526*/ 	.byte	0x05
	.zero		1


	//   ....[65]....
        /*0528*/ 	.word	0x00002d60
        /*052c*/ 	.word	0x00000000
        /*0530*/ 	.word	0x000000d0
        /*0534*/ 	.short	0x010a
        /*0536*/ 	.byte	0xff
	.zero		1


	//   ....[66]....
        /*0538*/ 	.word	0x00002e60
        /*053c*/ 	.word	0x00000000
        /*0540*/ 	.word	0x00000000
        /*0544*/ 	.short	0x0101
        /*0546*/ 	.byte	0xff
	.zero		1


	//   ....[67]....
        /*0548*/ 	.word	0x00002ef0
        /*054c*/ 	.word	0x000000ff
        /*0550*/ 	.word	0x000000e0
        /*0554*/ 	.short	0x0106
        /*0556*/ 	.byte	0x05
	.zero		1


	//   ....[68]....
        /*0558*/ 	.word	0x00002f10
        /*055c*/ 	.word	0x000000ff
        /*0560*/ 	.word	0x000000e0
        /*0564*/ 	.short	0x010a
        /*0566*/ 	.byte	0x05
	.zero		1


	//   ....[69]....
        /*0568*/ 	.word	0x00002fa0
        /*056c*/ 	.word	0x000000ff
        /*0570*/ 	.word	0x000000e0
        /*0574*/ 	.short	0x0106
        /*0576*/ 	.byte	0x04
	.zero		1


	//   ....[70]....
        /*0578*/ 	.word	0x00002fe0
        /*057c*/ 	.word	0x00000000
        /*0580*/ 	.word	0x000000e0
        /*0584*/ 	.short	0x010a
        /*0586*/ 	.byte	0xff
	.zero		1


	//   ....[71]....
        /*0588*/ 	.word	0x00003220
        /*058c*/ 	.word	0x000000ff
        /*0590*/ 	.word	0x00000008
        /*0594*/ 	.short	0x010a
        /*0596*/ 	.byte	0x06
	.zero		1


	//   ....[72]....
        /*0598*/ 	.word	0x00003240
        /*059c*/ 	.word	0x000000ff
        /*05a0*/ 	.word	0x00000008
        /*05a4*/ 	.short	0x010a
        /*05a6*/ 	.byte	0x06
	.zero		1


	//   ....[73]....
        /*05a8*/ 	.word	0x000033d0
        /*05ac*/ 	.word	0x000000ff
        /*05b0*/ 	.word	0x00000008
        /*05b4*/ 	.short	0x010a
        /*05b6*/ 	.byte	0x06
	.zero		1


	//   ....[74]....
        /*05b8*/ 	.word	0x000033f0
        /*05bc*/ 	.word	0x000000ff
        /*05c0*/ 	.word	0x00000008
        /*05c4*/ 	.short	0x010a
        /*05c6*/ 	.byte	0x06
	.zero		1


	//   ....[75]....
        /*05c8*/ 	.word	0x000034b0
        /*05cc*/ 	.word	0x000000ff
        /*05d0*/ 	.word	0x00000000
        /*05d4*/ 	.short	0x0101
        /*05d6*/ 	.byte	0x07
	.zero		1


	//   ....[76]....
        /*05d8*/ 	.word	0x000037f0
        /*05dc*/ 	.word	0x00000000
        /*05e0*/ 	.word	0x000000d0
        /*05e4*/ 	.short	0x010a
        /*05e6*/ 	.byte	0xff
	.zero		1


	//   ....[77]....
        /*05e8*/ 	.word	0x000038b0
        /*05ec*/ 	.word	0x00000000
        /*05f0*/ 	.word	0x00000000
        /*05f4*/ 	.short	0x0101
        /*05f6*/ 	.byte	0xff
	.zero		1


	//   ....[78]....
        /*05f8*/ 	.word	0x00003970
        /*05fc*/ 	.word	0x000000ff
        /*0600*/ 	.word	0x00000000
        /*0604*/ 	.short	0x010a
        /*0606*/ 	.byte	0x08
	.zero		1


	//   ....[79]....
        /*0608*/ 	.word	0x00003980
        /*060c*/ 	.word	0x000000ff
        /*0610*/ 	.word	0x00000110
        /*0614*/ 	.short	0x010a
        /*0616*/ 	.byte	0x09
	.zero		1


	//   ....[80]....
        /*0618*/ 	.word	0x00003a30
        /*061c*/ 	.word	0x000000ff
        /*0620*/ 	.word	0x00000000
        /*0624*/ 	.short	0x010a
        /*0626*/ 	.byte	0x08
	.zero		1


	//   ....[81]....
        /*0628*/ 	.word	0x00003b60
        /*062c*/ 	.word	0x000000ff
        /*0630*/ 	.word	0x00000000
        /*0634*/ 	.short	0x010a
        /*0636*/ 	.byte	0x1e
	.zero		1


	//   ....[82]....
        /*0638*/ 	.word	0x00003e60
        /*063c*/ 	.word	0x000000ff
        /*0640*/ 	.word	0x00000000
        /*0644*/ 	.short	0x010a
        /*0646*/ 	.byte	0x08
	.zero		1


	//   ....[83]....
        /*0648*/ 	.word	0x00003ef0
        /*064c*/ 	.word	0x000000ff
        /*0650*/ 	.word	0x00000000
        /*0654*/ 	.short	0x010a
        /*0656*/ 	.byte	0x08
	.zero		1


	//   ....[84]....
        /*0658*/ 	.word	0x00003f80
        /*065c*/ 	.word	0x000000ff
        /*0660*/ 	.word	0x00000000
        /*0664*/ 	.short	0x010a
        /*0666*/ 	.byte	0x08
	.zero		1


	//   ....[85]....
        /*0668*/ 	.word	0x00004020
        /*066c*/ 	.word	0x00000000
        /*0670*/ 	.word	0x00000000
        /*0674*/ 	.short	0x010a
        /*0676*/ 	.byte	0xff
	.zero		1


	//   ....[86]....
        /*0678*/ 	.word	0x00004060
        /*067c*/ 	.word	0x00000000
        /*0680*/ 	.word	0x00000000
        /*0684*/ 	.short	0x010a
        /*0686*/ 	.byte	0xff
	.zero		1


	//   ....[87]....
        /*0688*/ 	.word	0x000040d0
        /*068c*/ 	.word	0x000000ff
        /*0690*/ 	.word	0x00000000
        /*0694*/ 	.short	0x0101
        /*0696*/ 	.byte	0x05
	.zero		1


	//   ....[88]....
        /*0698*/ 	.word	0x00004110
        /*069c*/ 	.word	0x000000ff
        /*06a0*/ 	.word	0x00000150
        /*06a4*/ 	.short	0x010a
        /*06a6*/ 	.byte	0x07
	.zero		1


	//   ....[89]....
        /*06a8*/ 	.word	0x00004160
        /*06ac*/ 	.word	0x000000ff
        /*06b0*/ 	.word	0x00000000
        /*06b4*/ 	.short	0x0101
        /*06b6*/ 	.byte	0x05
	.zero		1


	//   ....[90]....
        /*06b8*/ 	.word	0x000045b0
        /*06bc*/ 	.word	0x00000000
        /*06c0*/ 	.word	0x000000d0
        /*06c4*/ 	.short	0x010a
        /*06c6*/ 	.byte	0xff
	.zero		1


	//   ....[91]....
        /*06c8*/ 	.word	0x00004670
        /*06cc*/ 	.word	0x00000000
        /*06d0*/ 	.word	0x00000000
        /*06d4*/ 	.short	0x0101
        /*06d6*/ 	.byte	0xff
	.zero		1


	//   ....[92]....
        /*06d8*/ 	.word	0x00004990
        /*06dc*/ 	.word	0x000000ff
        /*06e0*/ 	.word	0x000000c8
        /*06e4*/ 	.short	0x010a
        /*06e6*/ 	.byte	0x07
	.zero		1


	//   ....[93]....
        /*06e8*/ 	.word	0x00004b80
        /*06ec*/ 	.word	0x000000ff
        /*06f0*/ 	.word	0x000000a0
        /*06f4*/ 	.short	0x010a
        /*06f6*/ 	.byte	0x07
	.zero		1


	//   ....[94]....
        /*06f8*/ 	.word	0x00004cf0
        /*06fc*/ 	.word	0x000000ff
        /*0700*/ 	.word	0x00000080
        /*0704*/ 	.short	0x010b
        /*0706*/ 	.byte	0x07
	.zero		1


	//   ....[95]....
        /*0708*/ 	.word	0x00004d00
        /*070c*/ 	.word	0x000000ff
        /*0710*/ 	.word	0x00000000
        /*0714*/ 	.short	0x0101
        /*0716*/ 	.byte	0x08
	.zero		1


	//   ....[96]....
        /*0718*/ 	.word	0x00004d10
        /*071c*/ 	.word	0x000000ff
        /*0720*/ 	.word	0x000000a8
        /*0724*/ 	.short	0x010a
        /*0726*/ 	.byte	0x07
	.zero		1


	//   ....[97]....
        /*0728*/ 	.word	0x00004e60
        /*072c*/ 	.word	0x000000ff
        /*0730*/ 	.word	0x00000088
        /*0734*/ 	.short	0x010b
        /*0736*/ 	.byte	0x07
	.zero		1


	//   ....[98]....
        /*0738*/ 	.word	0x00004e70
        /*073c*/ 	.word	0x000000ff
        /*0740*/ 	.word	0x00000000
        /*0744*/ 	.short	0x0101
        /*0746*/ 	.byte	0x08
	.zero		1


	//   ....[99]....
        /*0748*/ 	.word	0x00004e80
        /*074c*/ 	.word	0x000000ff
        /*0750*/ 	.word	0x000000b0
        /*0754*/ 	.short	0x010a
        /*0756*/ 	.byte	0x07
	.zero		1


	//   ....[100]....
        /*0758*/ 	.word	0x00005000
        /*075c*/ 	.word	0x000000ff
        /*0760*/ 	.word	0x00000090
        /*0764*/ 	.short	0x010b
        /*0766*/ 	.byte	0x07
	.zero		1


	//   ....[101]....
        /*0768*/ 	.word	0x00005040
        /*076c*/ 	.word	0x000000ff
        /*0770*/ 	.word	0x00000000
        /*0774*/ 	.short	0x0101
        /*0776*/ 	.byte	0x08
	.zero		1


	//   ....[102]....
        /*0778*/ 	.word	0x00005080
        /*077c*/ 	.word	0x000000ff
        /*0780*/ 	.word	0x000000b8
        /*0784*/ 	.short	0x010a
        /*0786*/ 	.byte	0x07
	.zero		1


	//   ....[103]....
        /*0788*/ 	.word	0x000052c0
        /*078c*/ 	.word	0x000000ff
        /*0790*/ 	.word	0x00000098
        /*0794*/ 	.short	0x010b
        /*0796*/ 	.byte	0x07
	.zero		1


	//   ....[104]....
        /*0798*/ 	.word	0x000052e0
        /*079c*/ 	.word	0x000000ff
        /*07a0*/ 	.word	0x00000000
        /*07a4*/ 	.short	0x0101
        /*07a6*/ 	.byte	0x0d
	.zero		1


	//   ....[105]....
        /*07a8*/ 	.word	0x00005310
        /*07ac*/ 	.word	0x000000ff
        /*07b0*/ 	.word	0x000000a0
        /*07b4*/ 	.short	0x010a
        /*07b6*/ 	.byte	0x07
	.zero		1


	//   ....[106]....
        /*07b8*/ 	.word	0x00005330
        /*07bc*/ 	.word	0x000000ff
        /*07c0*/ 	.word	0x000000a8
        /*07c4*/ 	.short	0x010a
        /*07c6*/ 	.byte	0x07
	.zero		1


	//   ....[107]....
        /*07c8*/ 	.word	0x00005350
        /*07cc*/ 	.word	0x000000ff
        /*07d0*/ 	.word	0x000000b0
        /*07d4*/ 	.short	0x010a
        /*07d6*/ 	.byte	0x07
	.zero		1


	//   ....[108]....
        /*07d8*/ 	.word	0x00005390
        /*07dc*/ 	.word	0x00000000
        /*07e0*/ 	.word	0x000000b8
        /*07e4*/ 	.short	0x010a
        /*07e6*/ 	.byte	0xff
	.zero		1


	//   ....[109]....
        /*07e8*/ 	.word	0x000056d0
        /*07ec*/ 	.word	0x00000000
        /*07f0*/ 	.word	0x000000d0
        /*07f4*/ 	.short	0x010a
        /*07f6*/ 	.byte	0xff
	.zero		1


	//   ....[110]....
        /*07f8*/ 	.word	0x000057e0
        /*07fc*/ 	.word	0x00000000
        /*0800*/ 	.word	0x00000000
        /*0804*/ 	.short	0x0101
        /*0806*/ 	.byte	0xff
	.zero		1


	//   ....[111]....
        /*0808*/ 	.word	0x00006150
        /*080c*/ 	.word	0x000000ff
        /*0810*/ 	.word	0x00000080
        /*0814*/ 	.short	0x010a
        /*0816*/ 	.byte	0x2e
	.zero		1


	//   ....[112]....
        /*0818*/ 	.word	0x000062b0
        /*081c*/ 	.word	0x00000074
        /*0820*/ 	.word	0x000000f0
        /*0824*/ 	.short	0x010a
        /*0826*/ 	.byte	0xff
	.zero		1


	//   ....[113]....
        /*0828*/ 	.word	0x000063b0
        /*082c*/ 	.word	0x000000ff
        /*0830*/ 	.word	0x00000080
        /*0834*/ 	.short	0x010a
        /*0836*/ 	.byte	0x2e
	.zero		1


	//   ....[114]....
        /*0838*/ 	.word	0x000064a0
        /*083c*/ 	.word	0x00000074
        /*0840*/ 	.word	0x000000f0
        /*0844*/ 	.short	0x010a
        /*0846*/ 	.byte	0xff
	.zero		1


	//   ....[115]....
        /*0848*/ 	.word	0x00006f70
        /*084c*/ 	.word	0x00000000
        /*0850*/ 	.word	0x00000000
        /*0854*/ 	.short	0x0101
        /*0856*/ 	.byte	0xff
	.zero		1


	//   ....[116]....
        /*0858*/ 	.word	0x00006f80
        /*085c*/ 	.word	0x00000002
        /*0860*/ 	.word	0x00000080
        /*0864*/ 	.short	0x010a
        /*0866*/ 	.byte	0xff
	.zero		1


	//   ....[117]....
        /*0868*/ 	.word	0x00007060
        /*086c*/ 	.word	0x00000002
        /*0870*/ 	.word	0x00000080
        /*0874*/ 	.short	0x010a
        /*0876*/ 	.byte	0xff
	.zero		1


	//   ....[118]....
        /*0878*/ 	.word	0x00007bc0
        /*087c*/ 	.word	0x0000003f
        /*0880*/ 	.word	0x00000000
        /*0884*/ 	.short	0x0101
        /*0886*/ 	.byte	0xff
	.zero		1


	//   ....[119]....
        /*0888*/ 	.word	0x00007be0
        /*088c*/ 	.word	0x00000000
        /*0890*/ 	.word	0x00000080
        /*0894*/ 	.short	0x010a
        /*0896*/ 	.byte	0xff
	.zero		1


	//   ....[120]....
        /*0898*/ 	.word	0x00007cb0
        /*089c*/ 	.word	0x00000000
        /*08a0*/ 	.word	0x00000080
        /*08a4*/ 	.short	0x010a
        /*08a6*/ 	.byte	0xff
	.zero		1


	//   ....[121]....
        /*08a8*/ 	.word	0x00008810
        /*08ac*/ 	.word	0x0000003f
        /*08b0*/ 	.word	0x00000000
        /*08b4*/ 	.short	0x0101
        /*08b6*/ 	.byte	0xff
	.zero		1


	//   ....[122]....
        /*08b8*/ 	.word	0x00008830
        /*08bc*/ 	.word	0x00000000
        /*08c0*/ 	.word	0x00000080
        /*08c4*/ 	.short	0x010a
        /*08c6*/ 	.byte	0xff
	.zero		1


	//   ....[123]....
        /*08c8*/ 	.word	0x00008900
        /*08cc*/ 	.word	0x00000000
        /*08d0*/ 	.word	0x00000080
        /*08d4*/ 	.short	0x010a
        /*08d6*/ 	.byte	0xff
	.zero		1


	//   ....[124]....
        /*08d8*/ 	.word	0x00008cf0
        /*08dc*/ 	.word	0x00000074
        /*08e0*/ 	.word	0x00000000
        /*08e4*/ 	.short	0x0101
        /*08e6*/ 	.byte	0xff
	.zero		1


	//   ....[125]....
        /*08e8*/ 	.word	0x000094b0
        /*08ec*/ 	.word	0x00000000
        /*08f0*/ 	.word	0x00000000
        /*08f4*/ 	.short	0x0101
        /*08f6*/ 	.byte	0xff
	.zero		1


	//   ....[126]....
        /*08f8*/ 	.word	0x00009720
        /*08fc*/ 	.word	0x000000ff
        /*0900*/ 	.word	0x00000000
        /*0904*/ 	.short	0x0101
        /*0906*/ 	.byte	0x04
	.zero		1


	//   ....[127]....
        /*0908*/ 	.word	0x00009740
        /*090c*/ 	.word	0x00000002
        /*0910*/ 	.word	0x00000140
        /*0914*/ 	.short	0x010a
        /*0916*/ 	.byte	0xff
	.zero		1


	//   ....[128]....
        /*0918*/ 	.word	0x000097a0
        /*091c*/ 	.word	0x00000002
        /*0920*/ 	.word	0x00000040
        /*0924*/ 	.short	0x010a
        /*0926*/ 	.byte	0xff
	.zero		1


	//   ....[129]....
        /*0928*/ 	.word	0x00009800
        /*092c*/ 	.word	0x00000002
        /*0930*/ 	.word	0x00000040
        /*0934*/ 	.short	0x010a
        /*0936*/ 	.byte	0xff
	.zero		1


	//   ....[130]....
        /*0938*/ 	.word	0x00009850
        /*093c*/ 	.word	0x00000002
        /*0940*/ 	.word	0x000000d0
        /*0944*/ 	.short	0x010a
        /*0946*/ 	.byte	0xff
	.zero		1


	//   ....[131]....
        /*0948*/ 	.word	0x000098b0
        /*094c*/ 	.word	0x00000000
        /*0950*/ 	.word	0x00000000
        /*0954*/ 	.short	0x010a
        /*0956*/ 	.byte	0xff
	.zero		1


	//   ....[132]....
        /*0958*/ 	.word	0x00009910
        /*095c*/ 	.word	0x00000000
        /*0960*/ 	.word	0x00000000
        /*0964*/ 	.short	0x010a
        /*0966*/ 	.byte	0xff
	.zero		1


	//   ....[133]....
        /*0968*/ 	.word	0x00009970
        /*096c*/ 	.word	0x00000000
        /*0970*/ 	.word	0x00000000
        /*0974*/ 	.short	0x010a
        /*0976*/ 	.byte	0xff
	.zero		1


	//   ....[134]....
        /*0978*/ 	.word	0x000099d0
        /*097c*/ 	.word	0x00000000
        /*0980*/ 	.word	0x00000000
        /*0984*/ 	.short	0x010a
        /*0986*/ 	.byte	0xff
	.zero		1


	//   ....[135]....
        /*0988*/ 	.word	0x00009a30
        /*098c*/ 	.word	0x00000000
        /*0990*/ 	.word	0x00000000
        /*0994*/ 	.short	0x010a
        /*0996*/ 	.byte	0xff
	.zero		1


	//   ....[136]....
        /*0998*/ 	.word	0x00009a90
        /*099c*/ 	.word	0x00000000
        /*09a0*/ 	.word	0x00000000
        /*09a4*/ 	.short	0x010a
        /*09a6*/ 	.byte	0xff
	.zero		1


	//   ....[137]....
        /*09a8*/ 	.word	0x00009af0
        /*09ac*/ 	.word	0x00000000
        /*09b0*/ 	.word	0x00000000
        /*09b4*/ 	.short	0x010a
        /*09b6*/ 	.byte	0xff
	.zero		1


	//   ....[138]....
        /*09b8*/ 	.word	0x00009b40
        /*09bc*/ 	.word	0x00000000
        /*09c0*/ 	.word	0x00000130
        /*09c4*/ 	.short	0x010a
        /*09c6*/ 	.byte	0xff
	.zero		1


	//   ....[139]....
        /*09c8*/ 	.word	0x00009ba0
        /*09cc*/ 	.word	0x00000000
        /*09d0*/ 	.word	0x000000e0
        /*09d4*/ 	.short	0x010a
        /*09d6*/ 	.byte	0xff
	.zero		1


	//   ....[140]....
        /*09d8*/ 	.word	0x00009bf0
        /*09dc*/ 	.word	0x00000000
        /*09e0*/ 	.word	0x000000d0
        /*09e4*/ 	.short	0x010a
        /*09e6*/ 	.byte	0xff
	.zero		1


	//   ....[141]....
        /*09e8*/ 	.word	0x00009c50
        /*09ec*/ 	.word	0x00000000
        /*09f0*/ 	.word	0x000000e0
        /*09f4*/ 	.short	0x010a
        /*09f6*/ 	.byte	0xff
	.zero		1


	//   ....[142]....
        /*09f8*/ 	.word	0x00009cb0
        /*09fc*/ 	.word	0x00000004
        /*0a00*/ 	.word	0x00000008
        /*0a04*/ 	.short	0x010a
        /*0a06*/ 	.byte	0xff
	.zero		1


	//   ....[143]....
        /*0a08*/ 	.word	0x00009d90
        /*0a0c*/ 	.word	0x00000002
        /*0a10*/ 	.word	0x00000008
        /*0a14*/ 	.short	0x010a
        /*0a16*/ 	.byte	0xff
	.zero		1


	//   ....[144]....
        /*0a18*/ 	.word	0x00009de0
        /*0a1c*/ 	.word	0x00000000
        /*0a20*/ 	.word	0x000000d0
        /*0a24*/ 	.short	0x010a
        /*0a26*/ 	.byte	0xff
	.zero		1


	//   ....[145]....
        /*0a28*/ 	.word	0x00009e40
        /*0a2c*/ 	.word	0x00000000
        /*0a30*/ 	.word	0x00000110
        /*0a34*/ 	.short	0x010a
        /*0a36*/ 	.byte	0xff
	.zero		1


	//   ....[146]....
        /*0a38*/ 	.word	0x00009ea0
        /*0a3c*/ 	.word	0x00000000
        /*0a40*/ 	.word	0x00000000
        /*0a44*/ 	.short	0x010a
        /*0a46*/ 	.byte	0xff
	.zero		1


	//   ....[147]....
        /*0a48*/ 	.word	0x00009f00
        /*0a4c*/ 	.word	0x00000000
        /*0a50*/ 	.word	0x00000000
        /*0a54*/ 	.short	0x010a
        /*0a56*/ 	.byte	0xff
	.zero		1


	//   ....[148]....
        /*0a58*/ 	.word	0x00009f60
        /*0a5c*/ 	.word	0x00000000
        /*0a60*/ 	.word	0x00000000
        /*0a64*/ 	.short	0x010a
        /*0a66*/ 	.byte	0xff
	.zero		1


	//   ....[149]....
        /*0a68*/ 	.word	0x00009fc0
        /*0a6c*/ 	.word	0x00000000
        /*0a70*/ 	.word	0x00000000
        /*0a74*/ 	.short	0x010a
        /*0a76*/ 	.byte	0xff
	.zero		1


	//   ....[150]....
        /*0a78*/ 	.word	0x0000a020
        /*0a7c*/ 	.word	0x00000000
        /*0a80*/ 	.word	0x00000150
        /*0a84*/ 	.short	0x010a
        /*0a86*/ 	.byte	0xff
	.zero		1


	//   ....[151]....
        /*0a88*/ 	.word	0x0000a070
        /*0a8c*/ 	.word	0x00000000
        /*0a90*/ 	.word	0x000000d0
        /*0a94*/ 	.short	0x010a
        /*0a96*/ 	.byte	0xff
	.zero		1


	//   ....[152]....
        /*0a98*/ 	.word	0x0000a0d0
        /*0a9c*/ 	.word	0x00000000
        /*0aa0*/ 	.word	0x000000c8
        /*0aa4*/ 	.short	0x010a
        /*0aa6*/ 	.byte	0xff
	.zero		1


	//   ....[153]....
        /*0aa8*/ 	.word	0x0000a130
        /*0aac*/ 	.word	0x00000000
        /*0ab0*/ 	.word	0x000000a0
        /*0ab4*/ 	.short	0x010a
        /*0ab6*/ 	.byte	0xff
	.zero		1


	//   ....[154]....
        /*0ab8*/ 	.word	0x0000a190
        /*0abc*/ 	.word	0x00000000
        /*0ac0*/ 	.word	0x000000a8
        /*0ac4*/ 	.short	0x010a
        /*0ac6*/ 	.byte	0xff
	.zero		1


	//   ....[155]....
        /*0ac8*/ 	.word	0x0000a1f0
        /*0acc*/ 	.word	0x00000000
        /*0ad0*/ 	.word	0x000000b0
        /*0ad4*/ 	.short	0x010a
        /*0ad6*/ 	.byte	0xff
	.zero		1


	//   ....[156]....
        /*0ad8*/ 	.word	0x0000a250
        /*0adc*/ 	.word	0x00000000
        /*0ae0*/ 	.word	0x000000b8
        /*0ae4*/ 	.short	0x010a
        /*0ae6*/ 	.byte	0xff
	.zero		1


	//   ....[157]....
        /*0ae8*/ 	.word	0x0000a2b0
        /*0aec*/ 	.word	0x00000000
        /*0af0*/ 	.word	0x000000a0
        /*0af4*/ 	.short	0x010a
        /*0af6*/ 	.byte	0xff
	.zero		1


	//   ....[158]....
        /*0af8*/ 	.word	0x0000a310
        /*0afc*/ 	.word	0x00000000
        /*0b00*/ 	.word	0x000000a8
        /*0b04*/ 	.short	0x010a
        /*0b06*/ 	.byte	0xff
	.zero		1


	//   ....[159]....
        /*0b08*/ 	.word	0x0000a370
        /*0b0c*/ 	.word	0x00000000
        /*0b10*/ 	.word	0x000000b0
        /*0b14*/ 	.short	0x010a
        /*0b16*/ 	.byte	0xff
	.zero		1


	//   ....[160]....
        /*0b18*/ 	.word	0x0000a3c0
        /*0b1c*/ 	.word	0x00000000
        /*0b20*/ 	.word	0x000000d0
        /*0b24*/ 	.short	0x010a
        /*0b26*/ 	.byte	0xff
	.zero		1


	//   ....[161]....
        /*0b28*/ 	.word	0x0000a420
        /*0b2c*/ 	.word	0x00000002
        /*0b30*/ 	.word	0x00000080
        /*0b34*/ 	.short	0x010a
        /*0b36*/ 	.byte	0xff
	.zero		1


	//   ....[162]....
        /*0b38*/ 	.word	0x0000a470
        /*0b3c*/ 	.word	0x00000074
        /*0b40*/ 	.word	0x000000f0
        /*0b44*/ 	.short	0x010a
        /*0b46*/ 	.byte	0xff
	.zero		1


	//   ....[163]....
        /*0b48*/ 	.word	0x0000a4c0
        /*0b4c*/ 	.word	0x00000002
        /*0b50*/ 	.word	0x00000080
        /*0b54*/ 	.short	0x010a
        /*0b56*/ 	.byte	0xff
	.zero		1


	//   ....[164]....
        /*0b58*/ 	.word	0x0000a510
        /*0b5c*/ 	.word	0x00000000
        /*0b60*/ 	.word	0x00000080
        /*0b64*/ 	.short	0x010a
        /*0b66*/ 	.byte	0xff
	.zero		1


	//   ....[165]....
        /*0b68*/ 	.word	0x0000a560
        /*0b6c*/ 	.word	0x00000000
        /*0b70*/ 	.word	0x00000080
        /*0b74*/ 	.short	0x010a
        /*0b76*/ 	.byte	0xff
	.zero		1


	//----- nvinfo : EIATTR_NUM_MBARRIERS
	.align		4
.L_47:
        /*0b78*/ 	.byte	0x03, 0x38
        /*0b7a*/ 	.short	0x002b


	//----- nvinfo : EIATTR_EXIT_INSTR_OFFSETS
	.align		4
        /*0b7c*/ 	.byte	0x04, 0x1c
        /*0b7e*/ 	.short	(.L_49 - .L_48)


	//   ....[0]....
.L_48:
        /*0b80*/ 	.word	0x00002ab0


	//   ....[1]....
        /*0b84*/ 	.word	0x00002fb0


	//   ....[2]....
        /*0b88*/ 	.word	0x00003010


	//   ....[3]....
        /*0b8c*/ 	.word	0x00004390


	//   ....[4]....
        /*0b90*/ 	.word	0x000053c0


	//   ....[5]....
        /*0b94*/ 	.word	0x00005400


	//   ....[6]....
        /*0b98*/ 	.word	0x00009610


	//   ....[7]....
        /*0b9c*/ 	.word	0x00009690


	//   ....[8]....
        /*0ba0*/ 	.word	0x000096c0


	//   ....[9]....
        /*0ba4*/ 	.word	0x00009730


	//----- nvinfo : EIATTR_MAX_THREADS
	.align		4
.L_49:
        /*0ba8*/ 	.byte	0x04, 0x05
        /*0baa*/ 	.short	(.L_51 - .L_50)
.L_50:
        /*0bac*/ 	.word	0x00000100
        /*0bb0*/ 	.word	0x00000001
        /*0bb4*/ 	.word	0x00000001


	//----- nvinfo : EIATTR_CRS_STACK_SIZE
	.align		4
.L_51:
        /*0bb8*/ 	.byte	0x04, 0x1e
        /*0bba*/ 	.short	(.L_53 - .L_52)
.L_52:
        /*0bbc*/ 	.word	0x00000000


	//----- nvinfo : EIATTR_CBANK_PARAM_SIZE
	.align		4
.L_53:
        /*0bc0*/ 	.byte	0x03, 0x19
        /*0bc2*/ 	.short	0x0800


	//----- nvinfo : EIATTR_PARAM_CBANK
	.align		4
        /*0bc4*/ 	.byte	0x04, 0x0a
        /*0bc6*/ 	.short	(.L_55 - .L_54)
	.align		4
.L_54:
        /*0bc8*/ 	.word	index@(.nv.constant0._ZN7cutlass13device_kernelINS_4gemm6kernel13GemmUniversalIN4cute5tupleIJiiiiEEENS1_10collective13CollectiveMmaINS1_35MainloopSm100TmaUmmaWarpSpecializedILi8ELi2ELi4ENS5_IJNS4_1CILi2EEENSA_ILi1EEESC_EEEEENS5_IJNSA_ILi256EEENSA_ILi128EEENSA_ILi64EEEEEENS_10bfloat16_tENS5_IJlSC_lEEESJ_SK_NS4_8TiledMMAINS4_8MMA_AtomIJNS4_26SM100_MMA_F16BF16_2x1SM_SSISJ_SJ_fLi256ELi128ELNS4_4UMMA5MajorE0ELSP_0ELNSO_7ScaleInE0ELSQ_0EEEEEENS4_6LayoutINS5_IJSC_SC_SC_EEENS5_IJNSA_ILi0EEESV_SV_EEEEENS5_IJNS4_10UnderscoreESY_SY_EEEEENS4_18SM100_TMA_2SM_LOADENS4_14ComposedLayoutINS4_7SwizzleILi3ELi4ELi3EEENS4_18smem_ptr_flag_bitsILi16EEENST_INS5_IJNSA_ILi8EEESH_EEENS5_IJSH_SC_EEEEEEEvNS4_8identityES11_S1B_vS1C_EENS_8epilogue10collective18CollectiveEpilogueINS1E_23Sm100TmaWarpSpecializedILi4ELi2ELi32ELb1ELb0EEEJNS5_IJSG_SG_SH_EEENS5_IJNST_ISG_SC_EENST_INSA_ILi32EEESC_EEEEESJ_SK_SJ_SK_NS1E_6fusion15FusionCallbacksIS1I_NS1O_13LinCombEltActINS1E_6thread4ReLuESJ_fSJ_fLNS_15FloatRoundStyleE2EEES1J_S1N_JEEENS4_5SM1004TMEM4LOAD26SM100_TMEM_LOAD_32dp32b32xENS4_13SM90_TMA_LOADENS12_INS13_ILi2ELi4ELi3EEES16_NST_INS5_IJS17_S1L_EEENS5_IJS1L_SC_EEEEEEENS4_39AutoVectorizingCopyWithAssumedAlignmentILi128EEENS4_14SM90_TMA_STOREES25_S27_S27_EEEvvEEEEvNT_6ParamsE)
        /*0bcc*/ 	.short	0x0380
        /*0bce*/ 	.short	0x0800


	//----- nvinfo : EIATTR_SW_WAR
	.align		4
.L_55:
        /*0bd0*/ 	.byte	0x04, 0x36
        /*0bd2*/ 	.short	(.L_57 - .L_56)
.L_56:
        /*0bd4*/ 	.word	0x00000008
.L_57:


//--------------------- .nv.callgraph             --------------------------
	.section	.nv.callgraph,"",@"SHT_CUDA_CALLGRAPH"
	.align	4
	.sectionentsize	8
	.align		4
        /*0000*/ 	.word	0x00000000
	.align		4
        /*0004*/ 	.word	0xffffffff
	.align		4
        /*0008*/ 	.word	index@(_ZN7cutlass13device_kernelINS_4gemm6kernel13GemmUniversalIN4cute5tupleIJiiiiEEENS1_10collective13CollectiveMmaINS1_35MainloopSm100TmaUmmaWarpSpecializedILi8ELi2ELi4ENS5_IJNS4_1CILi2EEENSA_ILi1EEESC_EEEEENS5_IJNSA_ILi256EEENSA_ILi128EEENSA_ILi64EEEEEENS_10bfloat16_tENS5_IJlSC_lEEESJ_SK_NS4_8TiledMMAINS4_8MMA_AtomIJNS4_26SM100_MMA_F16BF16_2x1SM_SSISJ_SJ_fLi256ELi128ELNS4_4UMMA5MajorE0ELSP_0ELNSO_7ScaleInE0ELSQ_0EEEEEENS4_6LayoutINS5_IJSC_SC_SC_EEENS5_IJNSA_ILi0EEESV_SV_EEEEENS5_IJNS4_10UnderscoreESY_SY_EEEEENS4_18SM100_TMA_2SM_LOADENS4_14ComposedLayoutINS4_7SwizzleILi3ELi4ELi3EEENS4_18smem_ptr_flag_bitsILi16EEENST_INS5_IJNSA_ILi8EEESH_EEENS5_IJSH_SC_EEEEEEEvNS4_8identityES11_S1B_vS1C_EENS_8epilogue10collective18CollectiveEpilogueINS1E_23Sm100TmaWarpSpecializedILi4ELi2ELi32ELb1ELb0EEEJNS5_IJSG_SG_SH_EEENS5_IJNST_ISG_SC_EENST_INSA_ILi32EEESC_EEEEESJ_SK_SJ_SK_NS1E_6fusion15FusionCallbacksIS1I_NS1O_13LinCombEltActINS1E_6thread4ReLuESJ_fSJ_fLNS_15FloatRoundStyleE2EEES1J_S1N_JEEENS4_5SM1004TMEM4LOAD26SM100_TMEM_LOAD_32dp32b32xENS4_13SM90_TMA_LOADENS12_INS13_ILi2ELi4ELi3EEES16_NST_INS5_IJS17_S1L_EEENS5_IJS1L_SC_EEEEEEENS4_39AutoVectorizingCopyWithAssumedAlignmentILi128EEENS4_14SM90_TMA_STOREES25_S27_S27_EEEvvEEEEvNT_6ParamsE)
	.align		4
        /*000c*/ 	.word	index@(__assertfail)
	.align		4
        /*0010*/ 	.word	0x00000000
	.align		4
        /*0014*/ 	.word	0xfffffffe
	.align		4
        /*0018*/ 	.word	0x00000000
	.align		4
        /*001c*/ 	.word	0xfffffffd
	.align		4
        /*0020*/ 	.word	0x00000000
	.align		4
        /*0024*/ 	.word	0xfffffffc


//--------------------- .nv.constant4             --------------------------
	.section	.nv.constant4,"a",@progbits
	.align	8
	.align		8
.nv.constant4:
        /*0000*/ 	.dword	__assertfail
	.align		8
        /*0008*/ 	.dword	__unnamed_1
	.align		8
        /*0010*/ 	.dword	__unnamed_2
	.align		8
        /*0018*/ 	.dword	_ZN39_INTERNAL_25e24739_4_k_cu_e1a34f76_35904cuda3std3__45__cpo5beginE
	.align		8
        /*0020*/ 	.dword	_ZN39_INTERNAL_25e24739_4_k_cu_e1a34f76_35904cuda3std3__45__cpo3endE
	.align		8
        /*0028*/ 	.dword	_ZN39_INTERNAL_25e24739_4_k_cu_e1a34f76_35904cuda3std3__45__cpo6cbeginE
	.align		8
        /*0030*/ 	.dword	_ZN39_INTERNAL_25e24739_4_k_cu_e1a34f76_35904cuda3std3__45__cpo4cendE
	.align		8
        /*0038*/ 	.dword	_ZN39_INTERNAL_25e24739_4_k_cu_e1a34f76_35904cuda3std3__441_GLOBAL__N__25e24739_4_k_cu_e1a34f76_35906ignoreE
	.align		8
        /*0040*/ 	.dword	_ZN39_INTERNAL_25e24739_4_k_cu_e1a34f76_35904cuda3std3__419piecewise_constructE
	.align		8
        /*0048*/ 	.dword	_ZN39_INTERNAL_25e24739_4_k_cu_e1a34f76_35904cuda3std3__48in_placeE
	.align		8
        /*0050*/ 	.dword	_ZN39_INTERNAL_25e24739_4_k_cu_e1a34f76_35904cuda3std6ranges3__45__cpo4swapE
	.align		8
        /*0058*/ 	.dword	_ZN39_INTERNAL_25e24739_4_k_cu_e1a34f76_35904cuda3std6ranges3__45__cpo9iter_moveE
	.align		8
        /*0060*/ 	.dword	_ZN39_INTERNAL_25e24739_4_k_cu_e1a34f76_35904cute7productE
	.align		8
        /*0068*/ 	.dword	_ZN39_INTERNAL_25e24739_4_k_cu_e1a34f76_35904cute1_E
	.align		8
        /*0070*/ 	.dword	$str$25
	.align		8
        /*0078*/ 	.dword	$str$26
	.align		8
        /*0080*/ 	.dword	$str$27
	.align		8
        /*0088*/ 	.dword	$str$28


//--------------------- .text._ZN7cutlass13device_kernelINS_4gemm6kernel13GemmUniversalIN4cute5tupleIJiiiiEEENS1_10collective13CollectiveMmaINS1_35MainloopSm100TmaUmmaWarpSpecializedILi8ELi2ELi4ENS5_IJNS4_1CILi2EEENSA_ILi1EEESC_EEEEENS5_IJNSA_ILi256EEENSA_ILi128EEENSA_ILi64EEEEEENS_10bfloat16_tENS5_IJlSC_lEEESJ_SK_NS4_8TiledMMAINS4_8MMA_AtomIJNS4_26SM100_MMA_F16BF16_2x1SM_SSISJ_SJ_fLi256ELi128ELNS4_4UMMA5MajorE0ELSP_0ELNSO_7ScaleInE0ELSQ_0EEEEEENS4_6LayoutINS5_IJSC_SC_SC_EEENS5_IJNSA_ILi0EEESV_SV_EEEEENS5_IJNS4_10UnderscoreESY_SY_EEEEENS4_18SM100_TMA_2SM_LOADENS4_14ComposedLayoutINS4_7SwizzleILi3ELi4ELi3EEENS4_18smem_ptr_flag_bitsILi16EEENST_INS5_IJNSA_ILi8EEESH_EEENS5_IJSH_SC_EEEEEEEvNS4_8identityES11_S1B_vS1C_EENS_8epilogue10collective18CollectiveEpilogueINS1E_23Sm100TmaWarpSpecializedILi4ELi2ELi32ELb1ELb0EEEJNS5_IJSG_SG_SH_EEENS5_IJNST_ISG_SC_EENST_INSA_ILi32EEESC_EEEEESJ_SK_SJ_SK_NS1E_6fusion15FusionCallbacksIS1I_NS1O_13LinCombEltActINS1E_6thread4ReLuESJ_fSJ_fLNS_15FloatRoundStyleE2EEES1J_S1N_JEEENS4_5SM1004TMEM4LOAD26SM100_TMEM_LOAD_32dp32b32xENS4_13SM90_TMA_LOADENS12_INS13_ILi2ELi4ELi3EEES16_NST_INS5_IJS17_S1L_EEENS5_IJS1L_SC_EEEEEEENS4_39AutoVectorizingCopyWithAssumedAlignmentILi128EEENS4_14SM90_TMA_STOREES25_S27_S27_EEEvvEEEEvNT_6ParamsE --------------------------
	.section	.text._ZN7cutlass13device_kernelINS_4gemm6kernel13GemmUniversalIN4cute5tupleIJiiiiEEENS1_10collective13CollectiveMmaINS1_35MainloopSm100TmaUmmaWarpSpecializedILi8ELi2ELi4ENS5_IJNS4_1CILi2EEENSA_ILi1EEESC_EEEEENS5_IJNSA_ILi256EEENSA_ILi128EEENSA_ILi64EEEEEENS_10bfloat16_tENS5_IJlSC_lEEESJ_SK_NS4_8TiledMMAINS4_8MMA_AtomIJNS4_26SM100_MMA_F16BF16_2x1SM_SSISJ_SJ_fLi256ELi128ELNS4_4UMMA5MajorE0ELSP_0ELNSO_7ScaleInE0ELSQ_0EEEEEENS4_6LayoutINS5_IJSC_SC_SC_EEENS5_IJNSA_ILi0EEESV_SV_EEEEENS5_IJNS4_10UnderscoreESY_SY_EEEEENS4_18SM100_TMA_2SM_LOADENS4_14ComposedLayoutINS4_7SwizzleILi3ELi4ELi3EEENS4_18smem_ptr_flag_bitsILi16EEENST_INS5_IJNSA_ILi8EEESH_EEENS5_IJSH_SC_EEEEEEEvNS4_8identityES11_S1B_vS1C_EENS_8epilogue10collective18CollectiveEpilogueINS1E_23Sm100TmaWarpSpecializedILi4ELi2ELi32ELb1ELb0EEEJNS5_IJSG_SG_SH_EEENS5_IJNST_ISG_SC_EENST_INSA_ILi32EEESC_EEEEESJ_SK_SJ_SK_NS1E_6fusion15FusionCallbacksIS1I_NS1O_13LinCombEltActINS1E_6thread4ReLuESJ_fSJ_fLNS_15FloatRoundStyleE2EEES1J_S1N_JEEENS4_5SM1004TMEM4LOAD26SM100_TMEM_LOAD_32dp32b32xENS4_13SM90_TMA_LOADENS12_INS13_ILi2ELi4ELi3EEES16_NST_INS5_IJS17_S1L_EEENS5_IJS1L_SC_EEEEEEENS4_39AutoVectorizingCopyWithAssumedAlignmentILi128EEENS4_14SM90_TMA_STOREES25_S27_S27_EEEvvEEEEvNT_6ParamsE,"ax",@progbits
	.align	128
.text._ZN7cutlass13device_kernelINS_4gemm6kernel13GemmUniversalIN4cute5tupleIJiiiiEEENS1_10collective13CollectiveMmaINS1_35MainloopSm100TmaUmmaWarpSpecializedILi8ELi2ELi4ENS5_IJNS4_1CILi2EEENSA_ILi1EEESC_EEEEENS5_IJNSA_ILi256EEENSA_ILi128EEENSA_ILi64EEEEEENS_10bfloat16_tENS5_IJlSC_lEEESJ_SK_NS4_8TiledMMAINS4_8MMA_AtomIJNS4_26SM100_MMA_F16BF16_2x1SM_SSISJ_SJ_fLi256ELi128ELNS4_4UMMA5MajorE0ELSP_0ELNSO_7ScaleInE0ELSQ_0EEEEEENS4_6LayoutINS5_IJSC_SC_SC_EEENS5_IJNSA_ILi0EEESV_SV_EEEEENS5_IJNS4_10UnderscoreESY_SY_EEEEENS4_18SM100_TMA_2SM_LOADENS4_14ComposedLayoutINS4_7SwizzleILi3ELi4ELi3EEENS4_18smem_ptr_flag_bitsILi16EEENST_INS5_IJNSA_ILi8EEESH_EEENS5_IJSH_SC_EEEEEEEvNS4_8identityES11_S1B_vS1C_EENS_8epilogue10collective18CollectiveEpilogueINS1E_23Sm100TmaWarpSpecializedILi4ELi2ELi32ELb1ELb0EEEJNS5_IJSG_SG_SH_EEENS5_IJNST_ISG_SC_EENST_INSA_ILi32EEESC_EEEEESJ_SK_SJ_SK_NS1E_6fusion15FusionCallbacksIS1I_NS1O_13LinCombEltActINS1E_6thread4ReLuESJ_fSJ_fLNS_15FloatRoundStyleE2EEES1J_S1N_JEEENS4_5SM1004TMEM4LOAD26SM100_TMEM_LOAD_32dp32b32xENS4_13SM90_TMA_LOADENS12_INS13_ILi2ELi4ELi3EEES16_NST_INS5_IJS17_S1L_EEENS5_IJS1L_SC_EEEEEEENS4_39AutoVectorizingCopyWithAssumedAlignmentILi128EEENS4_14SM90_TMA_STOREES25_S27_S27_EEEvvEEEEvNT_6ParamsE:
        .type           _ZN7cutlass13device_kernelINS_4gemm6kernel13GemmUniversalIN4cute5tupleIJiiiiEEENS1_10collective13CollectiveMmaINS1_35MainloopSm100TmaUmmaWarpSpecializedILi8ELi2ELi4ENS5_IJNS4_1CILi2EEENSA_ILi1EEESC_EEEEENS5_IJNSA_ILi256EEENSA_ILi128EEENSA_ILi64EEEEEENS_10bfloat16_tENS5_IJlSC_lEEESJ_SK_NS4_8TiledMMAINS4_8MMA_AtomIJNS4_26SM100_MMA_F16BF16_2x1SM_SSISJ_SJ_fLi256ELi128ELNS4_4UMMA5MajorE0ELSP_0ELNSO_7ScaleInE0ELSQ_0EEEEEENS4_6LayoutINS5_IJSC_SC_SC_EEENS5_IJNSA_ILi0EEESV_SV_EEEEENS5_IJNS4_10UnderscoreESY_SY_EEEEENS4_18SM100_TMA_2SM_LOADENS4_14ComposedLayoutINS4_7SwizzleILi3ELi4ELi3EEENS4_18smem_ptr_flag_bitsILi16EEENST_INS5_IJNSA_ILi8EEESH_EEENS5_IJSH_SC_EEEEEEEvNS4_8identityES11_S1B_vS1C_EENS_8epilogue10collective18CollectiveEpilogueINS1E_23Sm100TmaWarpSpecializedILi4ELi2ELi32ELb1ELb0EEEJNS5_IJSG_SG_SH_EEENS5_IJNST_ISG_SC_EENST_INSA_ILi32EEESC_EEEEESJ_SK_SJ_SK_NS1E_6fusion15FusionCallbacksIS1I_NS1O_13LinCombEltActINS1E_6thread4ReLuESJ_fSJ_fLNS_15FloatRoundStyleE2EEES1J_S1N_JEEENS4_5SM1004TMEM4LOAD26SM100_TMEM_LOAD_32dp32b32xENS4_13SM90_TMA_LOADENS12_INS13_ILi2ELi4ELi3EEES16_NST_INS5_IJS17_S1L_EEENS5_IJS1L_SC_EEEEEEENS4_39AutoVectorizingCopyWithAssumedAlignmentILi128EEENS4_14SM90_TMA_STOREES25_S27_S27_EEEvvEEEEvNT_6ParamsE,@function
        .size           _ZN7cutlass13device_kernelINS_4gemm6kernel13GemmUniversalIN4cute5tupleIJiiiiEEENS1_10collective13CollectiveMmaINS1_35MainloopSm100TmaUmmaWarpSpecializedILi8ELi2ELi4ENS5_IJNS4_1CILi2EEENSA_ILi1EEESC_EEEEENS5_IJNSA_ILi256EEENSA_ILi128EEENSA_ILi64EEEEEENS_10bfloat16_tENS5_IJlSC_lEEESJ_SK_NS4_8TiledMMAINS4_8MMA_AtomIJNS4_26SM100_MMA_F16BF16_2x1SM_SSISJ_SJ_fLi256ELi128ELNS4_4UMMA5MajorE0ELSP_0ELNSO_7ScaleInE0ELSQ_0EEEEEENS4_6LayoutINS5_IJSC_SC_SC_EEENS5_IJNSA_ILi0EEESV_SV_EEEEENS5_IJNS4_10UnderscoreESY_SY_EEEEENS4_18SM100_TMA_2SM_LOADENS4_14ComposedLayoutINS4_7SwizzleILi3ELi4ELi3EEENS4_18smem_ptr_flag_bitsILi16EEENST_INS5_IJNSA_ILi8EEESH_EEENS5_IJSH_SC_EEEEEEEvNS4_8identityES11_S1B_vS1C_EENS_8epilogue10collective18CollectiveEpilogueINS1E_23Sm100TmaWarpSpecializedILi4ELi2ELi32ELb1ELb0EEEJNS5_IJSG_SG_SH_EEENS5_IJNST_ISG_SC_EENST_INSA_ILi32EEESC_EEEEESJ_SK_SJ_SK_NS1E_6fusion15FusionCallbacksIS1I_NS1O_13LinCombEltActINS1E_6thread4ReLuESJ_fSJ_fLNS_15FloatRoundStyleE2EEES1J_S1N_JEEENS4_5SM1004TMEM4LOAD26SM100_TMEM_LOAD_32dp32b32xENS4_13SM90_TMA_LOADENS12_INS13_ILi2ELi4ELi3EEES16_NST_INS5_IJS17_S1L_EEENS5_IJS1L_SC_EEEEEEENS4_39AutoVectorizingCopyWithAssumedAlignmentILi128EEENS4_14SM90_TMA_STOREES25_S27_S27_EEEvvEEEEvNT_6ParamsE,(.L_x_210 - _ZN7cutlass13device_kernelINS_4gemm6kernel13GemmUniversalIN4cute5tupleIJiiiiEEENS1_10collective13CollectiveMmaINS1_35MainloopSm100TmaUmmaWarpSpecializedILi8ELi2ELi4ENS5_IJNS4_1CILi2EEENSA_ILi1EEESC_EEEEENS5_IJNSA_ILi256EEENSA_ILi128EEENSA_ILi64EEEEEENS_10bfloat16_tENS5_IJlSC_lEEESJ_SK_NS4_8TiledMMAINS4_8MMA_AtomIJNS4_26SM100_MMA_F16BF16_2x1SM_SSISJ_SJ_fLi256ELi128ELNS4_4UMMA5MajorE0ELSP_0ELNSO_7ScaleInE0ELSQ_0EEEEEENS4_6LayoutINS5_IJSC_SC_SC_EEENS5_IJNSA_ILi0EEESV_SV_EEEEENS5_IJNS4_10UnderscoreESY_SY_EEEEENS4_18SM100_TMA_2SM_LOADENS4_14ComposedLayoutINS4_7SwizzleILi3ELi4ELi3EEENS4_18smem_ptr_flag_bitsILi16EEENST_INS5_IJNSA_ILi8EEESH_EEENS5_IJSH_SC_EEEEEEEvNS4_8identityES11_S1B_vS1C_EENS_8epilogue10collective18CollectiveEpilogueINS1E_23Sm100TmaWarpSpecializedILi4ELi2ELi32ELb1ELb0EEEJNS5_IJSG_SG_SH_EEENS5_IJNST_ISG_SC_EENST_INSA_ILi32EEESC_EEEEESJ_SK_SJ_SK_NS1E_6fusion15FusionCallbacksIS1I_NS1O_13LinCombEltActINS1E_6thread4ReLuESJ_fSJ_fLNS_15FloatRoundStyleE2EEES1J_S1N_JEEENS4_5SM1004TMEM4LOAD26SM100_TMEM_LOAD_32dp32b32xENS4_13SM90_TMA_LOADENS12_INS13_ILi2ELi4ELi3EEES16_NST_INS5_IJS17_S1L_EEENS5_IJS1L_SC_EEEEEEENS4_39AutoVectorizingCopyWithAssumedAlignmentILi128EEENS4_14SM90_TMA_STOREES25_S27_S27_EEEvvEEEEvNT_6ParamsE)
        .other          _ZN7cutlass13device_kernelINS_4gemm6kernel13GemmUniversalIN4cute5tupleIJiiiiEEENS1_10collective13CollectiveMmaINS1_35MainloopSm100TmaUmmaWarpSpecializedILi8ELi2ELi4ENS5_IJNS4_1CILi2EEENSA_ILi1EEESC_EEEEENS5_IJNSA_ILi256EEENSA_ILi128EEENSA_ILi64EEEEEENS_10bfloat16_tENS5_IJlSC_lEEESJ_SK_NS4_8TiledMMAINS4_8MMA_AtomIJNS4_26SM100_MMA_F16BF16_2x1SM_SSISJ_SJ_fLi256ELi128ELNS4_4UMMA5MajorE0ELSP_0ELNSO_7ScaleInE0ELSQ_0EEEEEENS4_6LayoutINS5_IJSC_SC_SC_EEENS5_IJNSA_ILi0EEESV_SV_EEEEENS5_IJNS4_10UnderscoreESY_SY_EEEEENS4_18SM100_TMA_2SM_LOADENS4_14ComposedLayoutINS4_7SwizzleILi3ELi4ELi3EEENS4_18smem_ptr_flag_bitsILi16EEENST_INS5_IJNSA_ILi8EEESH_EEENS5_IJSH_SC_EEEEEEEvNS4_8identityES11_S1B_vS1C_EENS_8epilogue10collective18CollectiveEpilogueINS1E_23Sm100TmaWarpSpecializedILi4ELi2ELi32ELb1ELb0EEEJNS5_IJSG_SG_SH_EEENS5_IJNST_ISG_SC_EENST_INSA_ILi32EEESC_EEEEESJ_SK_SJ_SK_NS1E_6fusion15FusionCallbacksIS1I_NS1O_13LinCombEltActINS1E_6thread4ReLuESJ_fSJ_fLNS_15FloatRoundStyleE2EEES1J_S1N_JEEENS4_5SM1004TMEM4LOAD26SM100_TMEM_LOAD_32dp32b32xENS4_13SM90_TMA_LOADENS12_INS13_ILi2ELi4ELi3EEES16_NST_INS5_IJS17_S1L_EEENS5_IJS1L_SC_EEEEEEENS4_39AutoVectorizingCopyWithAssumedAlignmentILi128EEENS4_14SM90_TMA_STOREES25_S27_S27_EEEvvEEEEvNT_6ParamsE,@"STO_CUDA_ENTRY STV_DEFAULT"
_ZN7cutlass13device_kernelINS_4gemm6kernel13GemmUniversalIN4cute5tupleIJiiiiEEENS1_10collective13CollectiveMmaINS1_35MainloopSm100TmaUmmaWarpSpecializedILi8ELi2ELi4ENS5_IJNS4_1CILi2EEENSA_ILi1EEESC_EEEEENS5_IJNSA_ILi256EEENSA_ILi128EEENSA_ILi64EEEEEENS_10bfloat16_tENS5_IJlSC_lEEESJ_SK_NS4_8TiledMMAINS4_8MMA_AtomIJNS4_26SM100_MMA_F16BF16_2x1SM_SSISJ_SJ_fLi256ELi128ELNS4_4UMMA5MajorE0ELSP_0ELNSO_7ScaleInE0ELSQ_0EEEEEENS4_6LayoutINS5_IJSC_SC_SC_EEENS5_IJNSA_ILi0EEESV_SV_EEEEENS5_IJNS4_10UnderscoreESY_SY_EEEEENS4_18SM100_TMA_2SM_LOADENS4_14ComposedLayoutINS4_7SwizzleILi3ELi4ELi3EEENS4_18smem_ptr_flag_bitsILi16EEENST_INS5_IJNSA_ILi8EEESH_EEENS5_IJSH_SC_EEEEEEEvNS4_8identityES11_S1B_vS1C_EENS_8epilogue10collective18CollectiveEpilogueINS1E_23Sm100TmaWarpSpecializedILi4ELi2ELi32ELb1ELb0EEEJNS5_IJSG_SG_SH_EEENS5_IJNST_ISG_SC_EENST_INSA_ILi32EEESC_EEEEESJ_SK_SJ_SK_NS1E_6fusion15FusionCallbacksIS1I_NS1O_13LinCombEltActINS1E_6thread4ReLuESJ_fSJ_fLNS_15FloatRoundStyleE2EEES1J_S1N_JEEENS4_5SM1004TMEM4LOAD26SM100_TMEM_LOAD_32dp32b32xENS4_13SM90_TMA_LOADENS12_INS13_ILi2ELi4ELi3EEES16_NST_INS5_IJS17_S1L_EEENS5_IJS1L_SC_EEEEEEENS4_39AutoVectorizingCopyWithAssumedAlignmentILi128EEENS4_14SM90_TMA_STOREES25_S27_S27_EEEvvEEEEvNT_6ParamsE:
[----:B------:R-:W1:Y:S01]  /*0000*/  LDC R1, c[0x0][0x37c] ;  /* 0x0000df00ff017b82 */ /* 0x000e620000000800 */
[----:B------:R-:W2:Y:S01]  /*0010*/  S2R R109, SR_TID.X ;  /* 0x00000000006d7919 */ /* 0x000ea20000002100 */
[----:B------:R-:W3:Y:S06]  /*0020*/  LDCU.64 UR8, c[0x0][0x890] ;  /* 0x00011200ff0877ac */ /* 0x000eec0008000a00 */
[----:B------:R-:W4:Y:S01]  /*0030*/  S2UR UR37, SR_CgaCtaId ;  /* 0x00000000002579c3 */ /* 0x000f220000008800 */
[----:B------:R-:W-:Y:S02]  /*0040*/  PRMT R96, RZ, 0x7610, R96 ;  /* 0x00007610ff607816 */ /* 0x000fe40000000060 */
[----:B------:R-:W-:Y:S01]  /*0050*/  ELECT P0, URZ, PT ;  /* 0x0000000000ff782f */ /* 0x000fe20003800000 */
[----:B------:R-:W1:Y:S01]  /*0060*/  LDCU.64 UR44, c[0x0][0x358] ;  /* 0x00006b00ff2c77ac */ /* 0x000e620008000a00 */
[----:B---3--:R-:W-:-:S04]  /*0070*/  UISETP.NE.U32.AND UP2, UPT, UR8, URZ, UPT ;  /* 0x000000ff0800728c */ /* 0x008fc8000bf45070 */
[----:B------:R-:W-:Y:S02]  /*0080*/  UISETP.NE.AND.EX UP2, UPT, UR9, URZ, UPT, UP2 ;  /* 0x000000ff0900728c */ /* 0x000fe4000bf45320 */
[----:B----4-:R-:W-:Y:S02]  /*0090*/  ULOP3.LUT UR5, UR37, 0x1, URZ, 0xc0, !UPT ;  /* 0x0000000125057892 */ /* 0x010fe4000f8ec0ff */
[----:B------:R-:W-:Y:S01]  /*00a0*/  ULOP3.LUT UR4, UR37, 0x1, URZ, 0x3c, !UPT ;  /* 0x0000000125047892 */ /* 0x000fe2000f8e3cff */
[----:B--2---:R-:W-:-:S05]  /*00b0*/  SHF.R.U32.HI R100, RZ, 0x5, R109 ;  /* 0x00000005ff647819 */ /* 0x004fca000001166d */
[----:B------:R-:W2:Y:S02]  /*00c0*/  SHFL.IDX PT, R0, R100, RZ, 0x1f ;  /* 0x00001fff64007589 */ /* 0x000ea400000e0000 */
[----:B--2---:R-:W-:Y:S01]  /*00d0*/  R2UR UR10, R0 ;  /* 0x00000000000a72ca */ /* 0x004fe200000e0000 */
[----:B-1----:R-:W-:Y:S05]  /*00e0*/  BRA.U UP2, `(.L_x_0) ;  /* 0x00000001022c7547 */ /* 0x002fea000b800000 */
[----:B------:R-:W1:Y:S02]  /*00f0*/  LDCU.64 UR6, c[0x0][0x888] ;  /* 0x00011100ff0677ac */ /* 0x000e640008000a00 */
[----:B-1----:R-:W-:-:S04]  /*0100*/  UISETP.NE.U32.AND UP0, UPT, UR6, URZ, UPT ;  /* 0x000000ff0600728c */ /* 0x002fc8000bf05070 */
[----:B------:R-:W-:-:S09]  /*0110*/  UISETP.NE.AND.EX UP0, UPT, UR7, URZ, UPT, UP0 ;  /* 0x000000ff0700728c */ /* 0x000fd2000bf05300 */
[----:B------:R-:W-:Y:S05]  /*0120*/  BRA.U !UP0, `(.L_x_1) ;  /* 0x0000000108107547 */ /* 0x000fea000b800000 */
[----:B------:R-:W1:Y:S02]  /*0130*/  LDC.64 R2, c[0x0][0x888] ;  /* 0x00022200ff027b82 */ /* 0x000e640000000a00 */
[----:B-1----:R1:W5:Y:S01]  /*0140*/  LDG.E R49, desc[UR44][R2.64] ;  /* 0x0000002c02317981 */ /* 0x002362000c1e1900 */
[----:B------:R-:W-:Y:S01]  /*0150*/  HFMA2 R96, -RZ, RZ, 0, 5.9604644775390625e-08 ;  /* 0x00000001ff607431 */ /* 0x000fe200000001ff */
[----:B------:R-:W-:Y:S05]  /*0160*/  BRA `(.L_x_0) ;  /* 0x00000000000c7947 */ /* 0x000fea0003800000 */
.L_x_1:
[----:B------:R-:W1:Y:S01]  /*0170*/  LDCU UR6, c[0x0][0x880] ;  /* 0x00011000ff0677ac */ /* 0x000e620008000800 */
[----:B------:R-:W-:Y:S01]  /*0180*/  HFMA2 R96, -RZ, RZ, 0, 5.9604644775390625e-08 ;  /* 0x00000001ff607431 */ /* 0x000fe200000001ff */
[----:B-1----:R-:W-:-:S07]  /*0190*/  MOV R49, UR6 ;  /* 0x0000000600317c02 */ /* 0x002fce0008000f00 */
.L_x_0:
[----:B------:R-:W2:Y:S02]  /*01a0*/  LDCU.64 UR6, c[0x0][0x8b0] ;  /* 0x00011600ff0677ac */ /* 0x000ea40008000a00 */
[----:B--2---:R-:W-:-:S04]  /*01b0*/  UISETP.NE.U32.AND UP0, UPT, UR6, URZ, UPT ;  /* 0x000000ff0600728c */ /* 0x004fc8000bf05070 */
[----:B------:R-:W-:-:S09]  /*01c0*/  UISETP.NE.AND.EX UP0, UPT, UR7, URZ, UPT, UP0 ;  /* 0x000000ff0700728c */ /* 0x000fd2000bf05300 */
[----:B------:R-:W-:Y:S05]  /*01d0*/  BRA.U UP0, `(.L_x_2) ;  /* 0x0000000100247547 */ /* 0x000fea000b800000 */
[----:B------:R-:W2:Y:S02]  /*01e0*/  LDCU.64 UR6, c[0x0][0x8a8] ;  /* 0x00011500ff0677ac */ /* 0x000ea40008000a00 */
[----:B--2---:R-:W-:-:S04]  /*01f0*/  UISETP.NE.U32.AND UP0, UPT, UR6, URZ, UPT ;  /* 0x000000ff0600728c */ /* 0x004fc8000bf05070 */
[----:B------:R-:W-:-:S09]  /*0200*/  UISETP.NE.AND.EX UP0, UPT, UR7, URZ, UPT, UP0 ;  /* 0x000000ff0700728c */ /* 0x000fd2000bf05300 */
[----:B------:R-:W-:Y:S05]  /*0210*/  BRA.U !UP0, `(.L_x_3) ;  /* 0x00000001080c7547 */ /* 0x000fea000b800000 */
[----:B-1----:R-:W1:Y:S02]  /*0220*/  LDC.64 R2, c[0x0][0x8a8] ;  /* 0x00022a00ff027b82 */ /* 0x002e640000000a00 */
[----:B-1----:R2:W5:Y:S01]  /*0230*/  LDG.E R47, desc[UR44][R2.64] ;  /* 0x0000002c022f7981 */ /* 0x002562000c1e1900 */
[----:B------:R-:W-:Y:S05]  /*0240*/  BRA `(.L_x_2) ;  /* 0x0000000000087947 */ /* 0x000fea0003800000 */
.L_x_3:
[----:B------:R-:W2:Y:S02]  /*0250*/  LDCU UR6, c[0x0][0x8a0] ;  /* 0x00011400ff0677ac */ /* 0x000ea40008000800 */
[----:B--2---:R-:W-:Y:S02]  /*0260*/  MOV R47, UR6 ;  /* 0x00000006002f7c02 */ /* 0x004fe40008000f00 */
.L_x_2:
[----:B------:R-:W-:Y:S01]  /*0270*/  IMAD.U32 R0, RZ, RZ, UR10 ;  /* 0x0000000aff007e24 */ /* 0x000fe2000f8e00ff */
[----:B------:R-:W-:Y:S04]  /*0280*/  BSSY.RECONVERGENT B0, `(.L_x_4) ;  /* 0x000000c000007945 */ /* 0x000fe80003800200 */
[C---:B------:R-:W-:Y:S02]  /*0290*/  ISETP.NE.OR P2, PT, R0.reuse, 0x1, !P0 ;  /* 0x000000010000780c */ /* 0x040fe40004745670 */
[----:B------:R-:W-:-:S11]  /*02a0*/  ISETP.NE.OR P1, PT, R0, 0x3, !P0 ;  /* 0x000000030000780c */ /* 0x000fd60004725670 */
[----:B------:R-:W-:Y:S05]  /*02b0*/  @P2 BRA `(.L_x_5) ;  /* 0x0000000000202947 */ /* 0x000fea0003800000 */
[----:B------:R-:W3:Y:S02]  /*02c0*/  LDCU.64 UR6, c[0x0][0x348] ;  /* 0x00006900ff0677ac */ /* 0x000ee40008000a00 */
[----:B---3--:R-:W-:Y:S02]  /*02d0*/  UIADD3 UR12, UP1, UPT, UR6, 0x80, URZ ;  /* 0x00000080060c7890 */ /* 0x008fe4000ff3e0ff */
[----:B------:R-:W-:Y:S02]  /*02e0*/  UIADD3 UR6, UP0, UPT, UR6, 0x180, URZ ;  /* 0x0000018006067890 */ /* 0x000fe4000ff1e0ff */
[----:B------:R-:W-:Y:S02]  /*02f0*/  UIADD3.X UR13, UPT, UPT, URZ, UR7, URZ, UP1, !UPT ;  /* 0x00000007ff0d7290 */ /* 0x000fe40008ffe4ff */
[----:B------:R-:W-:-:S07]  /*0300*/  UIADD3.X UR7, UPT, UPT, URZ, UR7, URZ, UP0, !UPT ;  /* 0x00000007ff077290 */ /* 0x000fce00087fe4ff */
[----:B------:R3:W-:Y:S02]  /*0310*/  UTMACCTL.PF [UR12] ;  /* 0x000000000c0079b9 */ /* 0x0007e40008040000 */
[----:B------:R3:W-:Y:S02]  /*0320*/  UTMACCTL.PF [UR6] ;  /* 0x00000000060079b9 */ /* 0x0007e40008040000 */
[----:B---3--:R-:W-:Y:S01]  /*0330*/  NOP ;  /* 0x0000000000007918 */ /* 0x008fe20000000000 */
.L_x_5:
[----:B------:R-:W-:Y:S05]  /*0340*/  BSYNC.RECONVERGENT B0 ;  /* 0x0000000000007941 */ /* 0x000fea0003800200 */
.L_x_4:
[----:B------:R-:W-:Y:S04]  /*0350*/  BSSY.RECONVERGENT B0, `(.L_x_6) ;  /* 0x000000a000007945 */ /* 0x000fe80003800200 */
        /* <DEDUP_REMOVED lines=9> */
.L_x_7:
[----:B------:R-:W-:Y:S05]  /*03f0*/  BSYNC.RECONVERGENT B0 ;  /* 0x0000000000007941 */ /* 0x000fea0003800200 */
.L_x_6:
[----:B------:R-:W3:Y:S01]  /*0400*/  LDCU.64 UR6, c[0x0][0x888] ;  /* 0x00011100ff0677ac */ /* 0x000ee20008000a00 */
[----:B------:R-:W-:Y:S02]  /*0410*/  UISETP.EQ.U32.AND UP1, UPT, UR8, URZ, UPT ;  /* 0x000000ff0800728c */ /* 0x000fe4000bf22070 */
[----:B------:R-:W-:Y:S02]  /*0420*/  UPLOP3.LUT UP5, UPT, UPT, UPT, UPT, 0x40, 0x4 ;  /* 0x000000000004789c */ /* 0x000fe40003fae870 */
[----:B---3--:R-:W-:-:S04]  /*0430*/  UISETP.NE.U32.AND UP0, UPT, UR6, URZ, UPT ;  /* 0x000000ff0600728c */ /* 0x008fc8000bf05070 */
[----:B------:R-:W-:-:S04]  /*0440*/  UISETP.NE.AND.EX UP0, UPT, UR7, URZ, UPT, UP0 ;  /* 0x000000ff0700728c */ /* 0x000fc8000bf05300 */
[----:B------:R-:W-:-:S04]  /*0450*/  UISETP.EQ.OR.EX UP3, UPT, UR9, URZ, !UP0, UP1 ;  /* 0x000000ff0900728c */ /* 0x000fc8000c762710 */
[----:B------:R-:W-:-:S05]  /*0460*/  UP2UR UR48, UPR, URZ, 0x8 ;  /* 0x00000008ff307883 */ /* 0x000fca0008000000 */
[----:B------:R-:W-:Y:S07]  /*0470*/  BRA.U !UP3, `(.L_x_8) ;  /* 0x000000010b147547 */ /* 0x000fee000b800000 */
[----:B------:R-:W-:Y:S01]  /*0480*/  PLOP3.LUT P2, PT, PT, PT, UP2, 0x80, 0x8 ;  /* 0x000000000008781c */ /* 0x000fe20003f4f028 */
[----:B------:R-:W-:-:S12]  /*0490*/  UPLOP3.LUT UP5, UPT, UPT, UPT, UP0, 0x40, 0x4 ;  /* 0x000000000004789c */ /* 0x000fd80003fae800 */
[----:B-----5:R-:W-:-:S13]  /*04a0*/  @!P2 FSETP.EQ.AND P1, PT, R49, RZ, PT ;  /* 0x000000ff3100a20b */ /* 0x020fda0003f22000 */
[----:B------:R-:W-:Y:S01]  /*04b0*/  @!P2 VOTEU.ANY UP1, P1 ;  /* 0x0000000000ffa886 */ /* 0x000fe20000820100 */
[----:B------:R-:W-:-:S11]  /*04c0*/  @!UP2 UPLOP3.LUT UP5, UPT, UPT, UPT, UP1, 0x80, 0x8 ;  /* 0x000000000008a89c */ /* 0x000fd60003faf010 */
.L_x_8:
[----:B------:R-:W3:Y:S01]  /*04d0*/  SHFL.IDX PT, R0, R100, RZ, 0x1f ;  /* 0x00001fff64007589 */ /* 0x000ee200000e0000 */
[----:B------:R-:W-:-:S04]  /*04e0*/  UISETP.NE.AND UP1, UPT, UR10, 0x2, UPT ;  /* 0x000000020a00788c */ /* 0x000fc8000bf25270 */
[----:B------:R-:W-:Y:S02]  /*04f0*/  UISETP.EQ.AND UP2, UPT, UR5, URZ, !UP1 ;  /* 0x000000ff0500728c */ /* 0x000fe4000cf42270 */
[----:B------:R-:W-:-:S04]  /*0500*/  USEL UR6, URZ, 0x1, UP1 ;  /* 0x00000001ff067887 */ /* 0x000fc80008800000 */
[----:B------:R-:W-:Y:S02]  /*0510*/  PLOP3.LUT P5, PT, P0, PT, UP2, 0x80, 0x8 ;  /* 0x000000000008781c */ /* 0x000fe400007af028 */
[----:B---3--:R-:W-:-:S13]  /*0520*/  ISETP.NE.AND P1, PT, R0, RZ, PT ;  /* 0x000000ff0000720c */ /* 0x008fda0003f25270 */
[----:B------:R-:W-:Y:S05]  /*0530*/  @P1 BRA `(.L_x_9) ;  /* 0x0000000000641947 */ /* 0x000fea0003800000 */
[----:B------:R-:W-:Y:S01]  /*0540*/  UMOV UR8, 0x400 ;  /* 0x0000040000087882 */ /* 0x000fe20000000000 */
[----:B------:R-:W-:Y:S01]  /*0550*/  UMOV UR7, 0x1 ;  /* 0x0000000100077882 */ /* 0x000fe20000000000 */
[----:B------:R-:W-:Y:S02]  /*0560*/  ULEA UR8, UR37, UR8, 0x18 ;  /* 0x0000000825087291 */ /* 0x000fe4000f8ec0ff */
[----:B------:R-:W-:-:S04]  /*0570*/  UIADD3 UR12, UPT, UPT, -UR7, 0x100000, URZ ;  /* 0x00100000070c7890 */ /* 0x000fc8000fffe1ff */
[----:B------:R-:W-:Y:S02]  /*0580*/  USHF.L.U32 UR13, UR12, 0xb, URZ ;  /* 0x0000000b0c0d7899 */ /* 0x000fe400080006ff */
[----:B------:R-:W-:Y:S01]  /*0590*/  USHF.L.U32 UR12, UR12, 0x1, URZ ;  /* 0x000000010c0c7899 */ /* 0x000fe200080006ff */
[----:B------:R-:W-:Y:S01]  /*05a0*/  ELECT P1, URZ, PT ;  /* 0x0000000000ff782f */ /* 0x000fe20003820000 */
[----:B------:R-:W3:Y:S10]  /*05b0*/  FENCE.VIEW.ASYNC.S ;  /* 0x00000000000073c6 */ /* 0x000ef40000000000 */
[----:B---3--:R3:W4:Y:S01]  /*05c0*/  SYNCS.EXCH.64 URZ, [UR8], UR12 ;  /* 0x0000000c08ff75b2 */ /* 0x0087220008000100 */
[----:B------:R3:W1:Y:S01]  /*05d0*/  SYNCS.EXCH.64 URZ, [UR8+0x40], UR12 ;  /* 0x0000400c08ff75b2 */ /* 0x0006620008000100 */
        /* <DEDUP_REMOVED lines=13> */
[----:B------:R3:W1:Y:S02]  /*06b0*/  SYNCS.EXCH.64 URZ, [UR8+0x78], UR12 ;  /* 0x0000780c08ff75b2 */ /* 0x0006640008000100 */
[----:B---3--:R-:W-:Y:S01]  /*06c0*/  NOP ;  /* 0x0000000000007918 */ /* 0x008fe20000000000 */
.L_x_9:
[----:B------:R-:W3:Y:S01]  /*06d0*/  SHFL.IDX PT, R0, R100, RZ, 0x1f ;  /* 0x00001fff64007589 */ /* 0x000ee200000e0000 */
[----:B------:R-:W-:Y:S01]  /*06e0*/  NOP ;  /* 0x0000000000007918 */ /* 0x000fe20000000000 */
[----:B---3--:R-:W-:-:S13]  /*06f0*/  ISETP.NE.AND P1, PT, R0, 0x1, PT ;  /* 0x000000010000780c */ /* 0x008fda0003f25270 */
[----:B------:R-:W-:Y:S05]  /*0700*/  @P1 BRA `(.L_x_10) ;  /* 0x0000000000541947 */ /* 0x000fea0003800000 */
[----:B------:R-:W-:Y:S01]  /*0710*/  UMOV UR9, 0x400 ;  /* 0x0000040000097882 */ /* 0x000fe20000000000 */
[----:B------:R-:W-:Y:S01]  /*0720*/  UMOV UR8, 0x20 ;  /* 0x0000002000087882 */ /* 0x000fe20000000000 */
[----:B------:R-:W-:Y:S01]  /*0730*/  UMOV UR7, 0x80 ;  /* 0x0000008000077882 */ /* 0x000fe20000000000 */
[----:B------:R-:W-:Y:S02]  /*0740*/  ULEA UR9, UR37, UR9, 0x18 ;  /* 0x0000000925097291 */ /* 0x000fe4000f8ec0ff */
[----:B------:R-:W-:-:S04]  /*0750*/  UIADD3 UR12, UPT, UPT, -UR8, 0x100000, URZ ;  /* 0x00100000080c7890 */ /* 0x000fc8000fffe1ff */
[----:B------:R-:W-:Y:S02]  /*0760*/  USHF.L.U32 UR13, UR12, 0xb, URZ ;  /* 0x0000000b0c0d7899 */ /* 0x000fe400080006ff */
[----:B------:R-:W-:Y:S02]  /*0770*/  USHF.L.U32 UR12, UR12, 0x1, URZ ;  /* 0x000000010c0c7899 */ /* 0x000fe400080006ff */
[----:B------:R-:W-:-:S04]  /*0780*/  UIADD3 UR14, UPT, UPT, -UR7, 0x100000, URZ ;  /* 0x00100000070e7890 */ /* 0x000fc8000fffe1ff */
[----:B------:R-:W-:Y:S02]  /*0790*/  USHF.L.U32 UR15, UR14, 0xb, URZ ;  /* 0x0000000b0e0f7899 */ /* 0x000fe400080006ff */
[----:B------:R-:W-:Y:S01]  /*07a0*/  USHF.L.U32 UR14, UR14, 0x1, URZ ;  /* 0x000000010e0e7899 */ /* 0x000fe200080006ff */
[----:B------:R-:W-:Y:S01]  /*07b0*/  ELECT P1, URZ, PT ;  /* 0x0000000000ff782f */ /* 0x000fe20003820000 */
[----:B------:R-:W3:Y:S02]  /*07c0*/  FENCE.VIEW.ASYNC.S ;  /* 0x00000000000073c6 */ /* 0x000ee40000000000 */
[----:B---3--:R3:W1:Y:S08]  /*07d0*/  SYNCS.EXCH.64 URZ, [UR9+0x80], UR12 ;  /* 0x0000800c09ff75b2 */ /* 0x0086700008000100 */
[----:B------:R3:W1:Y:S01]  /*07e0*/  SYNCS.EXCH.64 URZ, [UR9+0xa0], UR14 ;  /* 0x0000a00e09ff75b2 */ /* 0x0006620008000100 */
[----:B------:R3:W1:Y:S01]  /*07f0*/  SYNCS.EXCH.64 URZ, [UR9+0x88], UR12 ;  /* 0x0000880c09ff75b2 */ /* 0x0006620008000100 */
[----:B------:R3:W1:Y:S01]  /*0800*/  SYNCS.EXCH.64 URZ, [UR9+0xa8], UR14 ;  /* 0x0000a80e09ff75b2 */ /* 0x0006620008000100 */
[----:B------:R3:W1:Y:S01]  /*0810*/  SYNCS.EXCH.64 URZ, [UR9+0x90], UR12 ;  /* 0x0000900c09ff75b2 */ /* 0x0006620008000100 */
[----:B------:R3:W1:Y:S01]  /*0820*/  SYNCS.EXCH.64 URZ, [UR9+0xb0], UR14 ;  /* 0x0000b00e09ff75b2 */ /* 0x0006620008000100 */
[----:B------:R3:W1:Y:S01]  /*0830*/  SYNCS.EXCH.64 URZ, [UR9+0x98], UR12 ;  /* 0x0000980c09ff75b2 */ /* 0x0006620008000100 */
[----:B------:R3:W1:Y:S01]  /*0840*/  SYNCS.EXCH.64 URZ, [UR9+0xb8], UR14 ;  /* 0x0000b80e09ff75b2 */ /* 0x0006620008000100 */
[----:B------:R-:W-:Y:S01]  /*0850*/  NOP ;  /* 0x0000000000007918 */ /* 0x000fe20000000000 */
.L_x_10:
[----:B------:R-:W2:Y:S01]  /*0860*/  SHFL.IDX PT, R0, R100, RZ, 0x1f ;  /* 0x00001fff64007589 */ /* 0x000ea200000e0000 */
[----:B------:R-:W-:Y:S01]  /*0870*/  NOP ;  /* 0x0000000000007918 */ /* 0x000fe20000000000 */
[----:B--2---:R-:W-:-:S13]  /*0880*/  ISETP.NE.AND P1, PT, R0, 0x3, PT ;  /* 0x000000030000780c */ /* 0x004fda0003f25270 */
[----:B------:R-:W-:Y:S05]  /*0890*/  @P1 BRA `(.L_x_11) ;  /* 0x00000000002c1947 */ /* 0x000fea0003800000 */
[----:B------:R-:W-:Y:S01]  /*08a0*/  UMOV UR8, 0x400 ;  /* 0x0000040000087882 */ /* 0x000fe20000000000 */
[----:B------:R-:W-:Y:S01]  /*08b0*/  UMOV UR7, 0x20 ;  /* 0x0000002000077882 */ /* 0x000fe20000000000 */
[----:B------:R-:W-:Y:S02]  /*08c0*/  ULEA UR8, UR37, UR8, 0x18 ;  /* 0x0000000825087291 */ /* 0x000fe4000f8ec0ff */
[----:B---3--:R-:W-:-:S04]  /*08d0*/  UIADD3 UR12, UPT, UPT, -UR7, 0x100000, URZ ;  /* 0x00100000070c7890 */ /* 0x008fc8000fffe1ff */
[----:B------:R-:W-:Y:S02]  /*08e0*/  USHF.L.U32 UR13, UR12, 0xb, URZ ;  /* 0x0000000b0c0d7899 */ /* 0x000fe400080006ff */
[----:B------:R-:W-:Y:S01]  /*08f0*/  USHF.L.U32 UR12, UR12, 0x1, URZ ;  /* 0x000000010c0c7899 */ /* 0x000fe200080006ff */
[----:B------:R-:W-:Y:S01]  /*0900*/  ELECT P1, URZ, PT ;  /* 0x0000000000ff782f */ /* 0x000fe20003820000 */
[----:B------:R-:W2:Y:S10]  /*0910*/  FENCE.VIEW.ASYNC.S ;  /* 0x00000000000073c6 */ /* 0x000eb40000000000 */
[----:B--2---:R2:W3:Y:S01]  /*0920*/  SYNCS.EXCH.64 URZ, [UR8+0xc0], UR12 ;  /* 0x0000c00c08ff75b2 */ /* 0x0044e20008000100 */
[----:B------:R2:W1:Y:S01]  /*0930*/  SYNCS.EXCH.64 URZ, [UR8+0xc8], UR12 ;  /* 0x0000c80c08ff75b2 */ /* 0x0004620008000100 */
[----:B------:R-:W-:Y:S01]  /*0940*/  NOP ;  /* 0x0000000000007918 */ /* 0x000fe20000000000 */
.L_x_11:
[----:B------:R-:W4:Y:S01]  /*0950*/  SHFL.IDX PT, R0, R100, RZ, 0x1f ;  /* 0x00001fff64007589 */ /* 0x000f2200000e0000 */
[----:B------:R-:W-:Y:S01]  /*0960*/  NOP ;  /* 0x0000000000007918 */ /* 0x000fe20000000000 */
[----:B----4-:R-:W-:-:S13]  /*0970*/  ISETP.NE.AND P1, PT, R0, 0x4, PT ;  /* 0x000000040000780c */ /* 0x010fda0003f25270 */
[----:B------:R-:W-:Y:S05]  /*0980*/  @P1 BRA `(.L_x_12) ;  /* 0x0000000000481947 */ /* 0x000fea0003800000 */
[----:B---3--:R-:W-:Y:S01]  /*0990*/  UMOV UR9, 0x1a0 ;  /* 0x000001a000097882 */ /* 0x008fe20000000000 */
[----:B--2---:R-:W-:Y:S01]  /*09a0*/  UMOV UR8, 0x400 ;  /* 0x0000040000087882 */ /* 0x004fe20000000000 */
[----:B------:R-:W-:Y:S01]  /*09b0*/  USEL UR9, UR9, 0x1e0, UP5 ;  /* 0x000001e009097887 */ /* 0x000fe2000a800000 */
        /* <DEDUP_REMOVED lines=9> */
[----:B------:R-:W2:Y:S02]  /*0a50*/  FENCE.VIEW.ASYNC.S ;  /* 0x00000000000073c6 */ /* 0x000ea40000000000 */
[----:B--2---:R4:W2:Y:S08]  /*0a60*/  SYNCS.EXCH.64 URZ, [UR8+0xd0], UR12 ;  /* 0x0000d00c08ff75b2 */ /* 0x0048b00008000100 */
[----:B------:R4:W3:Y:S01]  /*0a70*/  SYNCS.EXCH.64 URZ, [UR8+0xe0], UR14 ;  /* 0x0000e00e08ff75b2 */ /* 0x0008e20008000100 */
[----:B------:R4:W1:Y:S01]  /*0a80*/  SYNCS.EXCH.64 URZ, [UR8+0xd8], UR12 ;  /* 0x0000d80c08ff75b2 */ /* 0x0008620008000100 */
[----:B------:R4:W1:Y:S02]  /*0a90*/  SYNCS.EXCH.64 URZ, [UR8+0xe8], UR14 ;  /* 0x0000e80e08ff75b2 */ /* 0x0008640008000100 */
[----:B----4-:R-:W-:Y:S01]  /*0aa0*/  NOP ;  /* 0x0000000000007918 */ /* 0x010fe20000000000 */
.L_x_12:
[----:B------:R-:W4:Y:S01]  /*0ab0*/  SHFL.IDX PT, R0, R100, RZ, 0x1f ;  /* 0x00001fff64007589 */ /* 0x000f2200000e0000 */
[----:B------:R-:W-:Y:S01]  /*0ac0*/  NOP ;  /* 0x0000000000007918 */ /* 0x000fe20000000000 */
[----:B----4-:R-:W-:-:S13]  /*0ad0*/  ISETP.NE.AND P1, PT, R0, 0x5, PT ;  /* 0x000000050000780c */ /* 0x010fda0003f25270 */
[----:B------:R-:W-:Y:S05]  /*0ae0*/  @P1 BRA `(.L_x_13) ;  /* 0x0000000000541947 */ /* 0x000fea0003800000 */
[----:B---3--:R-:W-:Y:S01]  /*0af0*/  UMOV UR9, 0x400 ;  /* 0x0000040000097882 */ /* 0x008fe20000000000 */
[----:B--2---:R-:W-:Y:S01]  /*0b00*/  UMOV UR8, 0x1 ;  /* 0x0000000100087882 */ /* 0x004fe20000000000 */
        /* <DEDUP_REMOVED lines=13> */
[----:B------:R4:W1:Y:S01]  /*0be0*/  SYNCS.EXCH.64 URZ, [UR9+0x118], UR14 ;  /* 0x0001180e09ff75b2 */ /* 0x0008620008000100 */
[----:B------:R4:W1:Y:S01]  /*0bf0*/  SYNCS.EXCH.64 URZ, [UR9+0x100], UR12 ;  /* 0x0001000c09ff75b2 */ /* 0x0008620008000100 */
[----:B------:R4:W1:Y:S01]  /*0c00*/  SYNCS.EXCH.64 URZ, [UR9+0x120], UR14 ;  /* 0x0001200e09ff75b2 */ /* 0x0008620008000100 */
[----:B------:R4:W1:Y:S01]  /*0c10*/  SYNCS.EXCH.64 URZ, [UR9+0x108], UR12 ;  /* 0x0001080c09ff75b2 */ /* 0x0008620008000100 */
[----:B------:R4:W1:Y:S02]  /*0c20*/  SYNCS.EXCH.64 URZ, [UR9+0x128], UR14 ;  /* 0x0001280e09ff75b2 */ /* 0x0008640008000100 */
[----:B----4-:R-:W-:Y:S01]  /*0c30*/  NOP ;  /* 0x0000000000007918 */ /* 0x010fe20000000000 */
.L_x_13:
[----:B------:R-:W4:Y:S01]  /*0c40*/  SHFL.IDX PT, R0, R100, RZ, 0x1f ;  /* 0x00001fff64007589 */ /* 0x000f2200000e0000 */
[----:B------:R-:W-:Y:S01]  /*0c50*/  ISETP.NE.OR P0, PT, RZ, UR10, !P0 ;  /* 0x0000000aff007c0c */ /* 0x000fe2000c705670 */
[----:B------:R-:W-:Y:S01]  /*0c60*/  NOP ;  /* 0x0000000000007918 */ /* 0x000fe20000000000 */
[----:B----4-:R-:W-:-:S13]  /*0c70*/  ISETP.NE.AND P1, PT, R0, 0x3, PT ;  /* 0x000000030000780c */ /* 0x010fda0003f25270 */
[----:B------:R-:W-:Y:S05]  /*0c80*/  @P1 BRA `(.L_x_14) ;  /* 0x0000000000341947 */ /* 0x000fea0003800000 */
[----:B--2---:R-:W-:Y:S01]  /*0c90*/  UMOV UR8, 0x400 ;  /* 0x0000040000087882 */ /* 0x004fe20000000000 */
[----:B------:R-:W-:Y:S01]  /*0ca0*/  UMOV UR7, 0x20 ;  /* 0x0000002000077882 */ /* 0x000fe20000000000 */
[----:B------:R-:W-:Y:S02]  /*0cb0*/  ULEA UR8, UR37, UR8, 0x18 ;  /* 0x0000000825087291 */ /* 0x000fe4000f8ec0ff */
[----:B---3--:R-:W-:-:S04]  /*0cc0*/  UIADD3 UR12, UPT, UPT, -UR7, 0x100000, URZ ;  /* 0x00100000070c7890 */ /* 0x008fc8000fffe1ff */
[----:B------:R-:W-:Y:S02]  /*0cd0*/  USHF.L.U32 UR13, UR12, 0xb, URZ ;  /* 0x0000000b0c0d7899 */ /* 0x000fe400080006ff */
[----:B------:R-:W-:Y:S01]  /*0ce0*/  USHF.L.U32 UR12, UR12, 0x1, URZ ;  /* 0x000000010c0c7899 */ /* 0x000fe200080006ff */
[----:B------:R-:W-:Y:S01]  /*0cf0*/  ELECT P1, URZ, PT ;  /* 0x0000000000ff782f */ /* 0x000fe20003820000 */
[----:B------:R-:W2:Y:S10]  /*0d00*/  FENCE.VIEW.ASYNC.S ;  /* 0x00000000000073c6 */ /* 0x000eb40000000000 */
[----:B--2---:R4:W2:Y:S01]  /*0d10*/  SYNCS.EXCH.64 URZ, [UR8+0x130], UR12 ;  /* 0x0001300c08ff75b2 */ /* 0x0048a20008000100 */
[----:B------:R4:W3:Y:S01]  /*0d20*/  SYNCS.EXCH.64 URZ, [UR8+0x140], UR12 ;  /* 0x0001400c08ff75b2 */ /* 0x0008e20008000100 */
[----:B------:R4:W1:Y:S01]  /*0d30*/  SYNCS.EXCH.64 URZ, [UR8+0x138], UR12 ;  /* 0x0001380c08ff75b2 */ /* 0x0008620008000100 */
[----:B------:R4:W1:Y:S02]  /*0d40*/  SYNCS.EXCH.64 URZ, [UR8+0x148], UR12 ;  /* 0x0001480c08ff75b2 */ /* 0x0008640008000100 */
[----:B----4-:R-:W-:Y:S01]  /*0d50*/  NOP ;  /* 0x0000000000007918 */ /* 0x010fe20000000000 */
.L_x_14:
[----:B------:R-:W-:Y:S01]  /*0d60*/  VOTEU.ALL UP1, P0 ;  /* 0x0000000000ff7886 */ /* 0x000fe20000020000 */
[----:B--2---:R-:W2:Y:S01]  /*0d70*/  LDCU UR8, c[0x0][0x36c] ;  /* 0x00006d80ff0877ac */ /* 0x004ea20008000800 */
[----:B------:R-:W-:Y:S01]  /*0d80*/  NOP ;  /* 0x0000000000007918 */ /* 0x000fe20000000000 */
[----:B------:R-:W-:Y:S01]  /*0d90*/  LOP3.LUT R10, R109, 0x1f, RZ, 0xc0, !PT ;  /* 0x0000001f6d0a7812 */ /* 0x000fe200078ec0ff */
[----:B---3--:R-:W-:Y:S01]  /*0da0*/  UMOV UR12, 0x20 ;  /* 0x00000020000c7882 */ /* 0x008fe20000000000 */
[----:B------:R-:W-:Y:S01]  /*0db0*/  @!UP1 UMOV UR7, 0x400 ;  /* 0x0000040000079882 */ /* 0x000fe20000000000 */
[----:B------:R-:W-:-:S04]  /*0dc0*/  @!UP1 UIADD3 UR12, UPT, UPT, -UR12, 0x100000, URZ ;  /* 0x001000000c0c9890 */ /* 0x000fc8000fffe1ff */
[----:B------:R-:W-:Y:S02]  /*0dd0*/  @!UP1 USHF.L.U32 UR13, UR12, 0xb, URZ ;  /* 0x0000000b0c0d9899 */ /* 0x000fe400080006ff */
[----:B------:R-:W-:Y:S02]  /*0de0*/  @!UP1 USHF.L.U32 UR12, UR12, 0x1, URZ ;  /* 0x000000010c0c9899 */ /* 0x000fe400080006ff */
[----:B------:R-:W-:Y:S01]  /*0df0*/  @!UP1 ULEA UR7, UR37, UR7, 0x18 ;  /* 0x0000000725079291 */ /* 0x000fe2000f8ec0ff */
[----:B------:R-:W-:Y:S01]  /*0e00*/  VOTEU.ALL UP1, P0 ;  /* 0x0000000000ff7886 */ /* 0x000fe20000020000 */
[----:B------:R-:W-:Y:S01]  /*0e10*/  UISETP.NE.AND UP4, UPT, UR10, URZ, UPT ;  /* 0x000000ff0a00728c */ /* 0x000fe2000bf85270 */
[----:B------:R-:W3:Y:S09]  /*0e20*/  FENCE.VIEW.ASYNC.S ;  /* 0x00000000000073c6 */ /* 0x000ef20000000000 */
[----:B---3--:R3:W4:Y:S01]  /*0e30*/  @!UP1 SYNCS.EXCH.64 URZ, [UR7+0x150], UR12 ;  /* 0x0001500c07ff95b2 */ /* 0x0087220008000100 */
[----:B--2---:R-:W-:-:S09]  /*0e40*/  UISETP.EQ.U32.AND UP1, UPT, UR8, 0x1, UPT ;  /* 0x000000010800788c */ /* 0x004fd2000bf22070 */
[----:B------:R-:W-:Y:S05]  /*0e50*/  BRA.U !UP1, `(.L_x_15) ;  /* 0x0000000109087547 */ /* 0x000fea000b800000 */
[----:B-1--4-:R-:W-:Y:S01]  /*0e60*/  UCGABAR_ARV ;  /* 0x00000000000079c7 */ /* 0x012fe20008000000 */
[----:B------:R-:W-:Y:S05]  /*0e70*/  BRA `(.L_x_16) ;  /* 0x0000000000047947 */ /* 0x000fea0003800000 */
.L_x_15:
[----:B-1--4-:R-:W-:Y:S01]  /*0e80*/  NOP ;  /* 0x0000000000007918 */ /* 0x012fe20000000000 */
.L_x_16:
[----:B------:R-:W1:Y:S01]  /*0e90*/  S2R R15, SR_CTAID.Y ;  /* 0x00000000000f7919 */ /* 0x000e620000002600 */
[----:B------:R-:W-:-:S05]  /*0ea0*/  CS2R.32 R95, SR_CgaSize ;  /* 0x00000000005f7805 */ /* 0x000fca0000008a00 */
[----:B------:R-:W-:-:S05]  /*0eb0*/  IMAD R95, R95, -0xa0, RZ ;  /* 0xffffff605f5f7824 */ /* 0x000fca00078e02ff */
[----:B---3--:R-:W-:-:S14]  /*0ec0*/  R2UR UR7, R95 ;  /* 0x000000005f0772ca */ /* 0x008fdc00000e0000 */
[----:B------:R-:W2:Y:S01]  /*0ed0*/  LDCU UR7, c[0x0][UR7+0x2b4] ;  /* 0x00005680070777ac */ /* 0x000ea20008000800 */
[----:B------:R-:W-:-:S05]  /*0ee0*/  CS2R.32 R0, SR_CgaSize ;  /* 0x0000000000007805 */ /* 0x000fca0000008a00 */
[----:B------:R-:W-:-:S06]  /*0ef0*/  IMAD R0, R0, -0xa0, RZ ;  /* 0xffffff6000007824 */ /* 0x000fcc00078e02ff */
[----:B------:R-:W3:Y:S01]  /*0f00*/  LDC R0, c[0x0][R0+0x2a4] ;  /* 0x0000a90000007b82 */ /* 0x000ee20000000800 */
[----:B------:R-:W-:Y:S01]  /*0f10*/  PRMT R8, RZ, 0x7610, R8 ;  /* 0x00007610ff087816 */ /* 0x000fe20000000008 */
[----:B------:R-:W4:Y:S01]  /*0f20*/  S2R R9, SR_CTAID.X ;  /* 0x0000000000097919 */ /* 0x000f220000002500 */
[----:B------:R-:W-:-:S05]  /*0f30*/  CS2R.32 R95, SR_CgaSize ;  /* 0x00000000005f7805 */ /* 0x000fca0000008a00 */
[----:B------:R-:W-:-:S05]  /*0f40*/  IMAD R95, R95, -0xa0, RZ ;  /* 0xffffff605f5f7824 */ /* 0x000fca00078e02ff */
[----:B------:R-:W-:-:S14]  /*0f50*/  R2UR UR8, R95 ;  /* 0x000000005f0872ca */ /* 0x000fdc00000e0000 */
[----:B------:R-:W3:Y:S01]  /*0f60*/  LDCU UR8, c[0x0][UR8+0x2b0] ;  /* 0x00005600080877ac */ /* 0x000ee20008000800 */
[----:B------:R-:W-:Y:S01]  /*0f70*/  UISETP.NE.AND UP2, UPT, UR10, 0x2, UPT ;  /* 0x000000020a00788c */ /* 0x000fe2000bf45270 */
[----:B------:R-:W2:Y:S01]  /*0f80*/  LDC R11, c[0x0][0xb24] ;  /* 0x0002c900ff0b7b82 */ /* 0x000ea20000000800 */
[----:B------:R-:W-:-:S05]  /*0f90*/  CS2R.32 R2, SR_CgaSize ;  /* 0x0000000000027805 */ /* 0x000fca0000008a00 */
[----:B------:R-:W-:-:S06]  /*0fa0*/  IMAD R2, R2, -0xa0, RZ ;  /* 0xffffff6002027824 */ /* 0x000fcc00078e02ff */
[----:B------:R-:W3:Y:S08]  /*0fb0*/  LDC R2, c[0x0][R2+0x2a0] ;  /* 0x0000a80002027b82 */ /* 0x000ef00000000800 */
[----:B------:R-:W3:Y:S01]  /*0fc0*/  LDC R40, c[0x0][0xb24] ;  /* 0x0002c900ff287b82 */ /* 0x000ee20000000800 */
[----:B-1----:R-:W-:-:S07]  /*0fd0*/  I2FP.F32.U32 R94, R15 ;  /* 0x0000000f005e7245 */ /* 0x002fce0000201000 */
[----:B------:R-:W1:Y:S01]  /*0fe0*/  S2UR UR36, SR_CTAID.Z ;  /* 0x00000000002479c3 */ /* 0x000e620000002700 */
[----:B--2---:R-:W-:Y:S01]  /*0ff0*/  ISETP.GE.AND P0, PT, R11, 0x1, PT ;  /* 0x000000010b00780c */ /* 0x004fe20003f06270 */
[----:B----4-:R-:W-:Y:S01]  /*1000*/  IMAD.MOV.U32 R14, RZ, RZ, R9 ;  /* 0x000000ffff0e7224 */ /* 0x010fe200078e0009 */
[----:B------:R-:W-:Y:S01]  /*1010*/  I2FP.F32.U32 R95, R9 ;  /* 0x00000009005f7245 */ /* 0x000fe20000201000 */
[----:B------:R-:W-:Y:S01]  /*1020*/  FMUL R94, R94, UR7 ;  /* 0x000000075e5e7c20 */ /* 0x000fe20008400000 */
[----:B------:R-:W2:Y:S03]  /*1030*/  LDCU UR7, c[0x0][0xb30] ;  /* 0x00016600ff0777ac */ /* 0x000ea60008000800 */
[----:B---3--:R-:W-:Y:S02]  /*1040*/  FMUL R95, R95, UR8 ;  /* 0x000000085f5f7c20 */ /* 0x008fe40008400000 */
[----:B------:R-:W3:Y:S08]  /*1050*/  F2I.U32.TRUNC.NTZ R94, R94 ;  /* 0x0000005e005e7305 */ /* 0x000ef0000020f000 */
[----:B------:R-:W4:Y:S01]  /*1060*/  F2I.U32.TRUNC.NTZ R95, R95 ;  /* 0x0000005f005f7305 */ /* 0x000f22000020f000 */
[----:B--2---:R-:W-:Y:S01]  /*1070*/  UISETP.NE.AND UP3, UPT, UR7, 0x1, UPT ;  /* 0x000000010700788c */ /* 0x004fe2000bf65270 */
[----:B---3--:R-:W-:-:S05]  /*1080*/  IADD3 R94, PT, PT, -R94, RZ, RZ ;  /* 0x000000ff5e5e7210 */ /* 0x008fca0007ffe1ff */
[----:B------:R-:W-:Y:S01]  /*1090*/  IMAD R94, R0, R94, R15 ;  /* 0x0000005e005e7224 */ /* 0x000fe200078e020f */
[----:B------:R-:W-:Y:S01]  /*10a0*/  PRMT R0, RZ, 0x7610, R0 ;  /* 0x00007610ff007816 */ /* 0x000fe20000000000 */
[----:B----4-:R-:W-:-:S04]  /*10b0*/  IMAD.MOV R95, RZ, RZ, -R95 ;  /* 0x000000ffff5f7224 */ /* 0x010fc800078e0a5f */
[----:B------:R-:W-:Y:S01]  /*10c0*/  IMAD R95, R2, R95, R9 ;  /* 0x0000005f025f7224 */ /* 0x000fe200078e0209 */
[----:B-1----:R-:W-:Y:S06]  /*10d0*/  BRA.U UP4, `(.L_x_17) ;  /* 0x0000000104247547 */ /* 0x002fec000b800000 */
[----:B------:R-:W-:Y:S01]  /*10e0*/  ISETP.NE.AND P1, PT, R94, RZ, PT ;  /* 0x000000ff5e00720c */ /* 0x000fe20003f25270 */
[----:B------:R-:W-:Y:S01]  /*10f0*/  IMAD.MOV.U32 R0, RZ, RZ, 0x3 ;  /* 0x00000003ff007424 */ /* 0x000fe200078e00ff */
[C---:B------:R-:W-:Y:S02]  /*1100*/  LOP3.LUT R2, R95.reuse, 0xfffffffe, RZ, 0xc0, !PT ;  /* 0xfffffffe5f027812 */ /* 0x040fe400078ec0ff */
[----:B------:R-:W-:Y:S02]  /*1110*/  ISETP.LT.U32.OR P1, PT, R95, 0x2, !P1 ;  /* 0x000000025f00780c */ /* 0x000fe40004f21470 */
[----:B------:R-:W-:Y:S02]  /*1120*/  SHF.L.U32 R0, R0, R2, RZ ;  /* 0x0000000200007219 */ /* 0x000fe400000006ff */
[----:B------:R-:W-:Y:S02]  /*1130*/  SEL R4, RZ, 0x1, !P1 ;  /* 0x00000001ff047807 */ /* 0x000fe40004800000 */
[----:B------:R-:W-:-:S05]  /*1140*/  SEL R3, RZ, 0x2, !P1 ;  /* 0x00000002ff037807 */ /* 0x000fca0004800000 */
[----:B------:R-:W-:-:S05]  /*1150*/  IMAD.IADD R3, R4, 0x1, R3 ;  /* 0x0000000104037824 */ /* 0x000fca00078e0203 */
[----:B------:R-:W-:Y:S02]  /*1160*/  PRMT R8, R3, 0x7610, R8 ;  /* 0x0000761003087816 */ /* 0x000fe40000000008 */
.L_x_17:
[----:B------:R-:W-:Y:S05]  /*1170*/  @!P0 BRA `(.L_x_18) ;  /* 0x0000000000b88947 */ /* 0x000fea0003800000 */
[----:B------:R-:W1:Y:S01]  /*1180*/  LDC.64 R4, c[0x0][0xb18] ;  /* 0x0002c600ff047b82 */ /* 0x000e620000000a00 */
[----:B------:R-:W-:-:S07]  /*1190*/  ISETP.NE.AND P0, PT, R11, 0x1, PT ;  /* 0x000000010b00780c */ /* 0x000fce0003f05270 */
[----:B------:R-:W2:Y:S08]  /*11a0*/  LDC R14, c[0x0][0xb0c] ;  /* 0x0002c300ff0e7b82 */ /* 0x000eb00000000800 */
[----:B------:R-:W3:Y:S08]  /*11b0*/  LDC R16, c[0x0][0x370] ;  /* 0x0000dc00ff107b82 */ /* 0x000ef00000000800 */
[----:B------:R-:W4:Y:S01]  /*11c0*/  LDC R13, c[0x0][0x374] ;  /* 0x0000dd00ff0d7b82 */ /* 0x000f220000000800 */
[----:B-1----:R-:W-:-:S07]  /*11d0*/  ISETP.NE.AND P1, PT, R4, 0x1, PT ;  /* 0x000000010400780c */ /* 0x002fce0003f25270 */
[----:B------:R-:W3:Y:S01]  /*11e0*/  LDC.64 R6, c[0x0][0xb10] ;  /* 0x0002c400ff067b82 */ /* 0x000ee20000000a00 */
[----:B--2---:R-:W-:-:S07]  /*11f0*/  ISETP.NE.AND P2, PT, R14, 0x1, PT ;  /* 0x000000010e00780c */ /* 0x004fce0003f45270 */
[----:B------:R-:W1:Y:S08]  /*1200*/  LDC R12, c[0x0][0xb20] ;  /* 0x0002c800ff0c7b82 */ /* 0x000e700000000800 */
[----:B------:R-:W2:Y:S01]  /*1210*/  LDC.64 R2, c[0x0][0xb28] ;  /* 0x0002ca00ff027b82 */ /* 0x000ea20000000a00 */
[----:B----4-:R-:W-:-:S04]  /*1220*/  IMAD.HI.U32 R17, R13, R5, RZ ;  /* 0x000000050d117227 */ /* 0x010fc800078e00ff */
[----:B------:R-:W-:-:S04]  /*1230*/  IMAD.HI.U32 R5, R15, R5, RZ ;  /* 0x000000050f057227 */ /* 0x000fc800078e00ff */
[----:B---3--:R-:W-:-:S05]  /*1240*/  IMAD.HI.U32 R18, R16, R6, RZ ;  /* 0x0000000610127227 */ /* 0x008fca00078e00ff */
[-C--:B------:R-:W-:Y:S01]  /*1250*/  @P2 SHF.R.U32.HI R16, RZ, R7.reuse, R18 ;  /* 0x00000007ff102219 */ /* 0x080fe20000011612 */
[----:B------:R-:W-:Y:S01]  /*1260*/  IMAD.HI.U32 R18, R9, R6, RZ ;  /* 0x0000000609127227 */ /* 0x000fe200078e00ff */
[-C--:B-1----:R-:W-:Y:S02]  /*1270*/  @P1 SHF.R.U32.HI R13, RZ, R12.reuse, R17 ;  /* 0x0000000cff0d1219 */ /* 0x082fe40000011611 */
[----:B------:R-:W-:Y:S02]  /*1280*/  SHF.R.U32.HI R5, RZ, R12, R5 ;  /* 0x0000000cff057219 */ /* 0x000fe40000011605 */
[----:B------:R-:W-:Y:S02]  /*1290*/  SHF.R.U32.HI R18, RZ, R7, R18 ;  /* 0x00000007ff127219 */ /* 0x000fe40000011612 */
[----:B------:R-:W-:Y:S01]  /*12a0*/  SEL R5, R15, R5, !P1 ;  /* 0x000000050f057207 */ /* 0x000fe20004800000 */
[----:B--2---:R-:W-:Y:S01]  /*12b0*/  IMAD.HI.U32 R17, R13, R2, RZ ;  /* 0x000000020d117227 */ /* 0x004fe200078e00ff */
[----:B------:R-:W-:-:S03]  /*12c0*/  SEL R18, R9, R18, !P2 ;  /* 0x0000001209127207 */ /* 0x000fc60005000000 */
[----:B------:R-:W-:Y:S01]  /*12d0*/  IMAD.HI.U32 R6, R16, R2, RZ ;  /* 0x0000000210067227 */ /* 0x000fe200078e00ff */
[----:B------:R-:W-:-:S04]  /*12e0*/  @P0 SHF.R.U32.HI R13, RZ, R3, R17 ;  /* 0x00000003ff0d0219 */ /* 0x000fc80000011611 */
[----:B------:R-:W-:Y:S01]  /*12f0*/  @P0 SHF.R.U32.HI R16, RZ, R3, R6 ;  /* 0x00000003ff100219 */ /* 0x000fe20000011606 */
[----:B------:R-:W-:-:S04]  /*1300*/  IMAD R13, R13, R11, RZ ;  /* 0x0000000b0d0d7224 */ /* 0x000fc800078e02ff */
[----:B------:R-:W-:Y:S01]  /*1310*/  IMAD R6, R16, R11, RZ ;  /* 0x0000000b10067224 */ /* 0x000fe200078e02ff */
[----:B------:R-:W-:-:S04]  /*1320*/  ISETP.GE.AND P1, PT, R5, R13, PT ;  /* 0x0000000d0500720c */ /* 0x000fc80003f26270 */
[----:B------:R-:W-:Y:S01]  /*1330*/  ISETP.GE.OR P1, PT, R18, R6, P1 ;  /* 0x000000061200720c */ /* 0x000fe20000f26670 */
[----:B------:R-:W-:-:S05]  /*1340*/  IMAD.HI.U32 R6, R5, R2, RZ ;  /* 0x0000000205067227 */ /* 0x000fca00078e00ff */
[----:B------:R-:W-:-:S04]  /*1350*/  SHF.R.U32.HI R6, RZ, R3, R6 ;  /* 0x00000003ff067219 */ /* 0x000fc80000011606 */
[----:B------:R-:W-:-:S03]  /*1360*/  SEL R6, R5, R6, !P0 ;  /* 0x0000000605067207 */ /* 0x000fc60004000000 */
[----:B------:R-:W-:Y:S01]  /*1370*/  @!P1 IMAD.HI.U32 R7, R18, R2, RZ ;  /* 0x0000000212079227 */ /* 0x000fe200078e00ff */
[----:B------:R-:W-:-:S04]  /*1380*/  IADD3 R2, PT, PT, -R6, RZ, RZ ;  /* 0x000000ff06027210 */ /* 0x000fc80007ffe1ff */
[----:B------:R-:W-:Y:S01]  /*1390*/  @!P1 SHF.R.U32.HI R3, RZ, R3, R7 ;  /* 0x00000003ff039219 */ /* 0x000fe20000011607 */
[----:B------:R-:W-:Y:S01]  /*13a0*/  IMAD R2, R11, R2, R5 ;  /* 0x000000020b027224 */ /* 0x000fe200078e0205 */
[----:B------:R-:W-:Y:S02]  /*13b0*/  IADD3 R7, PT, PT, -R5, RZ, RZ ;  /* 0x000000ff05077210 */ /* 0x000fe40007ffe1ff */
[----:B------:R-:W-:-:S03]  /*13c0*/  @!P1 SEL R3, R18, R3, !P0 ;  /* 0x0000000312039207 */ /* 0x000fc60004000000 */
[----:B------:R-:W-:Y:S02]  /*13d0*/  IMAD R7, R4, R7, R15 ;  /* 0x0000000704077224 */ /* 0x000fe400078e020f */
[--C-:B------:R-:W-:Y:S02]  /*13e0*/  @!P1 IMAD.IADD R6, R6, 0x1, -R3.reuse ;  /* 0x0000000106069824 */ /* 0x100fe400078e0a03 */
[----:B------:R-:W-:Y:S01]  /*13f0*/  @!P1 IMAD R3, R2, R16, R3 ;  /* 0x0000001002039224 */ /* 0x000fe200078e0203 */
[----:B------:R-:W-:Y:S01]  /*1400*/  IADD3 R2, PT, PT, -R18, RZ, RZ ;  /* 0x000000ff12027210 */ /* 0x000fe20007ffe1ff */
[----:B------:R-:W-:Y:S02]  /*1410*/  @!P1 IMAD R5, R6, R11, R18 ;  /* 0x0000000b06059224 */ /* 0x000fe400078e0212 */
[----:B------:R-:W-:Y:S02]  /*1420*/  @!P1 IMAD.MOV.U32 R18, RZ, RZ, R3 ;  /* 0x000000ffff129224 */ /* 0x000fe400078e0003 */
[----:B------:R-:W-:-:S02]  /*1430*/  IMAD R2, R14, R2, R9 ;  /* 0x000000020e027224 */ /* 0x000fc400078e0209 */
[----:B------:R-:W-:Y:S02]  /*1440*/  IMAD R15, R5, R4, R7 ;  /* 0x00000004050f7224 */ /* 0x000fe400078e0207 */
[----:B------:R-:W-:Y:S02]  /*1450*/  IMAD R14, R18, R14, R2 ;  /* 0x0000000e120e7224 */ /* 0x000fe400078e0202 */
.L_x_18:
[----:B------:R-:W-:Y:S05]  /*1460*/  BRA.U UP3, `(.L_x_19) ;  /* 0x0000000103407547 */ /* 0x000fea000b800000 */
[----:B------:R-:W1:Y:S08]  /*1470*/  LDC.64 R4, c[0x0][0xb10] ;  /* 0x0002c400ff047b82 */ /* 0x000e700000000a00 */
[----:B------:R-:W2:Y:S08]  /*1480*/  LDC.64 R2, c[0x0][0xb18] ;  /* 0x0002c600ff027b82 */ /* 0x000eb00000000a00 */
[----:B------:R-:W3:Y:S08]  /*1490*/  LDC R6, c[0x0][0xb20] ;  /* 0x0002c800ff067b82 */ /* 0x000ef00000000800 */
[----:B------:R-:W4:Y:S01]  /*14a0*/  LDC R7, c[0x0][0xb0c] ;  /* 0x0002c300ff077b82 */ /* 0x000f220000000800 */
[----:B-1----:R-:W-:-:S05]  /*14b0*/  IMAD.HI.U32 R4, R14, R4, RZ ;  /* 0x000000040e047227 */ /* 0x002fca00078e00ff */
[----:B------:R-:W-:Y:S01]  /*14c0*/  SHF.R.U32.HI R4, RZ, R5, R4 ;  /* 0x00000005ff047219 */ /* 0x000fe20000011604 */
[----:B--2---:R-:W-:Y:S01]  /*14d0*/  IMAD.HI.U32 R3, R15, R3, RZ ;  /* 0x000000030f037227 */ /* 0x004fe200078e00ff */
[----:B------:R-:W-:-:S04]  /*14e0*/  ISETP.NE.AND P0, PT, R2, 0x1, PT ;  /* 0x000000010200780c */ /* 0x000fc80003f05270 */
[----:B---3--:R-:W-:-:S04]  /*14f0*/  SHF.R.U32.HI R3, RZ, R6, R3 ;  /* 0x00000006ff037219 */ /* 0x008fc80000011603 */
[----:B------:R-:W-:Y:S02]  /*1500*/  SEL R3, R15, R3, !P0 ;  /* 0x000000030f037207 */ /* 0x000fe40004000000 */
[----:B----4-:R-:W-:-:S04]  /*1510*/  ISETP.NE.AND P1, PT, R7, 0x1, PT ;  /* 0x000000010700780c */ /* 0x010fc80003f25270 */
[----:B------:R-:W-:-:S05]  /*1520*/  SEL R5, R14, R4, !P1 ;  /* 0x000000040e057207 */ /* 0x000fca0004800000 */
[----:B------:R-:W-:Y:S02]  /*1530*/  IMAD.IADD R4, R3, 0x1, -R5 ;  /* 0x0000000103047824 */ /* 0x000fe400078e0a05 */
[----:B------:R-:W-:Y:S02]  /*1540*/  IMAD.IADD R3, R5, 0x1, -R3 ;  /* 0x0000000105037824 */ /* 0x000fe400078e0a03 */
[----:B------:R-:W-:Y:S02]  /*1550*/  IMAD R14, R4, R7, R14 ;  /* 0x00000007040e7224 */ /* 0x000fe400078e020e */
[----:B------:R-:W-:Y:S02]  /*1560*/  IMAD R15, R3, R2, R15 ;  /* 0x00000002030f7224 */ /* 0x000fe400078e020f */
.L_x_19:
[----:B------:R-:W-:Y:S05]  /*1570*/  BRA.U !UP1, `(.L_x_20) ;  /* 0x00000001090c7547 */ /* 0x000fea000b800000 */
[----:B------:R-:W-:Y:S01]  /*1580*/  UCGABAR_WAIT ;  /* 0x0000000000007dc7 */ /* 0x000fe20008000000 */
[----:B------:R-:W-:Y:S01]  /*1590*/  CCTL.IVALL ;  /* 0x00000000ff00798f */ /* 0x000fe20002000000 */
[----:B------:R-:W-:Y:S05]  /*15a0*/  BRA `(.L_x_21) ;  /* 0x0000000000047947 */ /* 0x000fea0003800000 */
.L_x_20:
[----:B------:R-:W-:Y:S06]  /*15b0*/  BAR.SYNC.DEFER_BLOCKING 0x0 ;  /* 0x0000000000007b1d */ /* 0x000fec0000010000 */
.L_x_21:
[----:B------:R-:W-:Y:S05]  /*15c0*/  BRA.U UP2, `(.L_x_22) ;  /* 0x0000001502407547 */ /* 0x000fea000b800000 */
[----:B------:R-:W1:Y:S01]  /*15d0*/  LDCU UR4, c[0x0][0x38c] ;  /* 0x00007180ff0477ac */ /* 0x000e620008000800 */
[----:B------:R-:W2:Y:S01]  /*15e0*/  LDC R8, c[0x0][0x370] ;  /* 0x0000dc00ff087b82 */ /* 0x000ea20000000800 */
[C---:B------:R-:W-:Y:S02]  /*15f0*/  IMAD.SHL.U32 R19, R9.reuse, 0x40, RZ ;  /* 0x0000004009137824 */ /* 0x040fe400078e00ff */
[----:B------:R-:W-:Y:S01]  /*1600*/  HFMA2 R17, -RZ, RZ, 0, 5.9604644775390625e-08 ;  /* 0x00000001ff117431 */ /* 0x000fe200000001ff */
[----:B------:R-:W-:Y:S01]  /*1610*/  UISETP.NE.AND UP1, UPT, UR10, URZ, UPT ;  /* 0x000000ff0a00728c */ /* 0x000fe2000bf25270 */
[----:B------:R-:W-:Y:S01]  /*1620*/  ISETP.NE.AND P4, PT, R10, RZ, P5 ;  /* 0x000000ff0a00720c */ /* 0x000fe20002f85270 */
[----:B------:R-:W-:Y:S01]  /*1630*/  IMAD.SHL.U32 R18, R9, 0x80, RZ ;  /* 0x0000008009127824 */ /* 0x000fe200078e00ff */
[----:B------:R-:W-:Y:S01]  /*1640*/  CS2R R12, SRZ ;  /* 0x00000000000c7805 */ /* 0x000fe2000001ff00 */
[----:B------:R-:W-:Y:S01]  /*1650*/  IMAD.MOV.U32 R16, RZ, RZ, RZ ;  /* 0x000000ffff107224 */ /* 0x000fe200078e00ff */
[----:B------:R-:W3:Y:S01]  /*1660*/  LDC R0, c[0x0][0x374] ;  /* 0x0000dd00ff007b82 */ /* 0x000ee20000000800 */
[----:B------:R-:W-:Y:S01]  /*1670*/  MOV R11, 0x1 ;  /* 0x00000001000b7802 */ /* 0x000fe20000000f00 */
[----:B------:R-:W4:Y:S01]  /*1680*/  LDCU.64 UR14, c[0x0][0x348] ;  /* 0x00006900ff0e77ac */ /* 0x000f220008000a00 */
[----:B------:R-:W-:Y:S01]  /*1690*/  LOP3.LUT R19, R19, 0x40, RZ, 0xc0, !PT ;  /* 0x0000004013137812 */ /* 0x000fe200078ec0ff */
[----:B------:R-:W-:Y:S01]  /*16a0*/  USEL UR22, UR6, 0x2, UP1 ;  /* 0x0000000206167887 */ /* 0x000fe20008800000 */
[----:B------:R-:W-:Y:S01]  /*16b0*/  UMOV UR23, URZ ;  /* 0x000000ff00177c82 */ /* 0x000fe20008000000 */
[----:B-1----:R-:W-:-:S04]  /*16c0*/  UIADD3 UR5, UPT, UPT, UR4, 0x3f, URZ ;  /* 0x0000003f04057890 */ /* 0x002fc8000fffe0ff */
[----:B------:R-:W-:-:S04]  /*16d0*/  USHF.R.S32.HI UR7, URZ, 0x1f, UR5 ;  /* 0x0000001fff077899 */ /* 0x000fc80008011405 */
[----:B------:R-:W-:Y:S02]  /*16e0*/  ULEA.HI UR7, UR7, UR5, URZ, 0x6 ;  /* 0x0000000507077291 */ /* 0x000fe4000f8f30ff */
[----:B------:R-:W-:Y:S02]  /*16f0*/  UIADD3 UR5, UPT, UPT, UR4, -0x1, URZ ;  /* 0xffffffff04057890 */ /* 0x000fe4000fffe0ff */
[----:B------:R-:W-:Y:S02]  /*1700*/  USHF.R.S32.HI UR7, URZ, 0x6, UR7 ;  /* 0x00000006ff077899 */ /* 0x000fe40008011407 */
[----:B------:R-:W-:Y:S02]  /*1710*/  UISETP.GE.U32.AND UP2, UPT, UR5, -0x7f, UPT ;  /* 0xffffff810500788c */ /* 0x000fe4000bf46070 */
[----:B------:R-:W-:Y:S02]  /*1720*/  UISETP.LT.U32.AND UP0, UPT, UR7, 0x8, UPT ;  /* 0x000000080700788c */ /* 0x000fe4000bf01070 */
[----:B------:R-:W-:-:S02]  /*1730*/  UIADD3 UR4, UPT, UPT, UR4, 0x7e, URZ ;  /* 0x0000007e04047890 */ /* 0x000fc4000fffe0ff */
[----:B------:R-:W-:-:S04]  /*1740*/  USEL UR5, UR7, 0x8, UP0 ;  /* 0x0000000807057887 */ /* 0x000fc80008000000 */
[----:B------:R-:W-:Y:S02]  /*1750*/  UIADD3 UR21, UPT, UPT, UR5, -0x1, URZ ;  /* 0xffffffff05157890 */ /* 0x000fe4000fffe0ff */
[----:B------:R-:W-:Y:S02]  /*1760*/  @UP2 UIADD3 UR21, UPT, UPT, UR5, URZ, URZ ;  /* 0x000000ff05152290 */ /* 0x000fe4000fffe0ff */
[----:B------:R-:W-:Y:S02]  /*1770*/  UIADD3 UR24, UPT, UPT, UR7, -UR5, URZ ;  /* 0x8000000507187290 */ /* 0x000fe4000fffe0ff */
[----:B------:R-:W-:Y:S02]  /*1780*/  UIADD3 UR13, UPT, UPT, UR21, 0x1, URZ ;  /* 0x00000001150d7890 */ /* 0x000fe4000fffe0ff */
[----:B--2-4-:R-:W-:-:S12]  /*1790*/  UIADD3 UR21, UPT, UPT, -UR21, URZ, URZ ;  /* 0x000000ff15157290 */ /* 0x014fd8000fffe1ff */
.L_x_42:
[----:B------:R-:W-:Y:S01]  /*17a0*/  UISETP.NE.AND UP0, UPT, UR37, URZ, UPT ;  /* 0x000000ff2500728c */ /* 0x000fe2000bf05270 */
[----:B------:R-:W1:Y:S08]  /*17b0*/  S2UR UR37, SR_CgaCtaId ;  /* 0x00000000002579c3 */ /* 0x000e700000008800 */
[----:B------:R-:W-:Y:S05]  /*17c0*/  BRA.U UP0, `(.L_x_23) ;  /* 0x0000000100347547 */ /* 0x000fea000b800000 */
[----:B------:R-:W2:Y:S01]  /*17d0*/  S2R R2, SR_CgaCtaId ;  /* 0x0000000000027919 */ /* 0x000ea20000008800 */
[----:B------:R-:W-:-:S04]  /*17e0*/  MOV R3, 0x400 ;  /* 0x0000040000037802 */ /* 0x000fc80000000f00 */
[----:B--2---:R-:W-:Y:S02]  /*17f0*/  LEA R2, R2, R3, 0x18 ;  /* 0x0000000302027211 */ /* 0x004fe400078ec0ff */
[----:B------:R-:W-:-:S03]  /*1800*/  SHF.L.U32 R3, R11, 0x1f, RZ ;  /* 0x0000001f0b037819 */ /* 0x000fc600000006ff */
[----:B------:R-:W-:-:S04]  /*1810*/  IMAD R2, R12, 0x8, R2 ;  /* 0x000000080c027824 */ /* 0x000fc800078e0202 */
[----:B------:R-:W2:Y:S02]  /*1820*/  SYNCS.PHASECHK.TRANS64.TRYWAIT P0, [R2+URZ+0x140], R3 ;  /* 0x00014003020075a7 */ /* 0x000ea400080011ff */
[----:B--2---:R-:W-:Y:S05]  /*1830*/  @!P0 BRA `(.L_x_24) ;  /* 0x0000007c00c08947 */ /* 0x004fea0003800000 */
.L_x_154:
[----:B------:R-:W-:Y:S01]  /*1840*/  VIADD R12, R12, 0x1 ;  /* 0x000000010c0c7836 */ /* 0x000fe20000000000 */
[----:B------:R2:W-:Y:S04]  /*1850*/  SYNCS.ARRIVE.TRANS64.A1T0 RZ, [R2+URZ+0x130], RZ ;  /* 0x000130ff02ff79a7 */ /* 0x0005e800081000ff */
[----:B------:R-:W-:-:S04]  /*1860*/  ISETP.NE.AND P0, PT, R12, 0x2, PT ;  /* 0x000000020c00780c */ /* 0x000fc80003f05270 */
[----:B------:R-:W-:Y:S02]  /*1870*/  SEL R12, R12, RZ, P0 ;  /* 0x000000ff0c0c7207 */ /* 0x000fe40000000000 */
[----:B--2---:R-:W-:-:S04]  /*1880*/  SEL R2, RZ, 0x1, P0 ;  /* 0x00000001ff027807 */ /* 0x004fc80000000000 */
[----:B------:R-:W-:-:S07]  /*1890*/  LOP3.LUT R11, R11, R2, RZ, 0x3c, !PT ;  /* 0x000000020b0b7212 */ /* 0x000fce00078e3cff */
.L_x_23:
[----:B------:R-:W-:Y:S01]  /*18a0*/  UMOV UR6, 0x400 ;  /* 0x0000040000067882 */ /* 0x000fe20000000000 */
[----:B------:R-:W-:Y:S01]  /*18b0*/  SHF.L.U32 R2, R17, 0x1f, RZ ;  /* 0x0000001f11027819 */ /* 0x000fe200000006ff */
[----:B-1----:R-:W-:Y:S01]  /*18c0*/  ULEA UR6, UR37, UR6, 0x18 ;  /* 0x0000000625067291 */ /* 0x002fe2000f8ec0ff */
[----:B------:R-:W-:Y:S01]  /*18d0*/  R2UR UR35, R18 ;  /* 0x00000000122372ca */ /* 0x000fe200000e0000 */
[----:B------:R-:W-:Y:S01]  /*18e0*/  UISETP.GE.U32.AND UP0, UPT, UR4, 0x7f, UPT ;  /* 0x0000007f0400788c */ /* 0x000fe2000bf06070 */
[----:B------:R-:W-:Y:S01]  /*18f0*/  R2UR UR11, R19 ;  /* 0x00000000130b72ca */ /* 0x000fe200000e0000 */
[----:B------:R-:W-:Y:S01]  /*1900*/  ULEA UR8, UR23, UR6, 0x3 ;  /* 0x0000000617087291 */ /* 0x000fe2000f8e18ff */
[----:B------:R-:W-:-:S08]  /*1910*/  UMOV UR25, URZ ;  /* 0x000000ff00197c82 */ /* 0x000fd00008000000 */
[----:B------:R1:W2:Y:S01]  /*1920*/  SYNCS.PHASECHK.TRANS64.TRYWAIT P0, [UR8+0x40], R2 ;  /* 0x00004002ff0075a7 */ /* 0x0002a20008001108 */
[----:B------:R-:W-:-:S13]  /*1930*/  R2UR UR8, R15 ;  /* 0x000000000f0872ca */ /* 0x000fda00000e0000 */
[----:B------:R-:W-:Y:S01]  /*1940*/  ULEA UR11, UR8, UR11, 0x7 ;  /* 0x0000000b080b7291 */ /* 0x000fe2000f8e38ff */
[----:B-1----:R-:W-:-:S05]  /*1950*/  LEA.HI R2, R14, R14, RZ, 0x1 ;  /* 0x0000000e0e027211 */ /* 0x002fca00078f08ff */
[----:B------:R-:W-:-:S05]  /*1960*/  IMAD.SHL.U32 R2, R2, 0x80, RZ ;  /* 0x0000008002027824 */ /* 0x000fca00078e00ff */
[----:B------:R-:W-:-:S04]  /*1970*/  LOP3.LUT R2, R2, 0xffffff00, RZ, 0xc0, !PT ;  /* 0xffffff0002027812 */ /* 0x000fc800078ec0ff */
[----:B------:R-:W-:-:S13]  /*1980*/  R2UR UR9, R2 ;  /* 0x00000000020972ca */ /* 0x000fda00000e0000 */
[----:B------:R-:W-:Y:S01]  /*1990*/  ULOP3.LUT UR35, UR9, 0x80, UR35, 0xf8, !UPT ;  /* 0x0000008009237892 */ /* 0x000fe2000f8ef823 */
[----:B------:R-:W-:Y:S11]  /*19a0*/  BRA.U !UP0, `(.L_x_25) ;  /* 0x0000000108c07547 */ /* 0x000ff6000b800000 */
[----:B------:R-:W-:Y:S01]  /*19b0*/  UMOV UR16, UR21 ;  /* 0x0000001500107c82 */ /* 0x000fe20008000000 */
[----:B------:R-:W-:Y:S01]  /*19c0*/  UMOV UR17, UR23 ;  /* 0x0000001700117c82 */ /* 0x000fe20008000000 */
[----:B------:R-:W-:-:S05]  /*19d0*/  UMOV UR34, URZ ;  /* 0x000000ff00227c82 */ /* 0x000fca0008000000 */
.L_x_31:
[----:B------:R-:W-:Y:S01]  /*19e0*/  ULEA UR33, UR17, UR6, 0x3 ;  /* 0x0000000611217291 */ /* 0x000fe2000f8e18ff */
[----:B------:R-:W-:Y:S01]  /*19f0*/  @P5 MOV R3, 0xc000 ;  /* 0x0000c00000035802 */ /* 0x000fe20000000f00 */
[----:B-12-4-:R-:W-:Y:S10]  /*1a00*/  @P0 BRA `(.L_x_26) ;  /* 0x00000000000c0947 */ /* 0x016ff40003800000 */
[----:B------:R-:W-:-:S04]  /*1a10*/  SHF.L.U32 R4, R17, 0x1f, RZ ;  /* 0x0000001f11047819 */ /* 0x000fc800000006ff */
[----:B------:R-:W1:Y:S02]  /*1a20*/  SYNCS.PHASECHK.TRANS64.TRYWAIT P0, [UR33+0x40], R4 ;  /* 0x00004004ff0075a7 */ /* 0x000e640008001121 */
[----:B-1----:R-:W-:Y:S05]  /*1a30*/  @!P0 BRA `(.L_x_27) ;  /* 0x0000007c00548947 */ /* 0x002fea0003800000 */
.L_x_26:
[----:B------:R2:W-:Y:S01]  /*1a40*/  @P5 SYNCS.ARRIVE.TRANS64 RZ, [UR33], R3 ;  /* 0x00000003ffff59a7 */ /* 0x0005e20008000021 */
[----:B------:R-:W-:Y:S02]  /*1a50*/  ULOP3.LUT UR8, UR22, 0x2, URZ, 0xfc, !UPT ;  /* 0x0000000216087892 */ /* 0x000fe4000f8efcff */
[----:B------:R-:W-:Y:S02]  /*1a60*/  UIADD3 UR16, UPT, UPT, UR16, 0x1, URZ ;  /* 0x0000000110107890 */ /* 0x000fe4000fffe0ff */
[----:B------:R-:W-:Y:S02]  /*1a70*/  UISETP.NE.AND UP0, UPT, UR8, 0x2, UPT ;  /* 0x000000020800788c */ /* 0x000fe4000bf05270 */
[----:B------:R-:W-:-:S07]  /*1a80*/  UISETP.NE.AND UP2, UPT, UR16, 0x1, UPT ;  /* 0x000000011000788c */ /* 0x000fce000bf45270 */
[----:B------:R-:W-:Y:S05]  /*1a90*/  BRA.U UP0, `(.L_x_28) ;  /* 0x0000000100047547 */ /* 0x000fea000b800000 */
[----:B------:R-:W-:Y:S05]  /*1aa0*/  BPT.TRAP 0x1 ;  /* 0x000000040000795c */ /* 0x000fea0000300000 */
.L_x_28:
[----:B------:R-:W-:Y:S04]  /*1ab0*/  BSSY.RECONVERGENT B0, `(.L_x_29) ;  /* 0x0000003000007945 */ /* 0x000fe80003800200 */
[----:B------:R-:W-:Y:S05]  /*1ac0*/  @!P4 BRA `(.L_x_30) ;  /* 0x000000000004c947 */ /* 0x000fea0003800000 */
[----:B------:R-:W-:Y:S05]  /*1ad0*/  BPT.TRAP 0x1 ;  /* 0x000000040000795c */ /* 0x000fea0000300000 */
.L_x_30:
[----:B------:R-:W-:Y:S05]  /*1ae0*/  BSYNC.RECONVERGENT B0 ;  /* 0x0000000000007941 */ /* 0x000fea0003800200 */
.L_x_29:
[----:B------:R-:W-:Y:S02]  /*1af0*/  UIADD3 UR23, UPT, UPT, UR17, 0x1, URZ ;  /* 0x0000000111177890 */ /* 0x000fe4000fffe0ff */
[----:B------:R-:W-:Y:S02]  /*1b00*/  ULEA UR32, UR17, UR6, 0xe ;  /* 0x0000000611207291 */ /* 0x000fe4000f8e70ff */
[----:B------:R-:W-:Y:S02]  /*1b10*/  UISETP.NE.AND UP0, UPT, UR23, 0x8, UPT ;  /* 0x000000081700788c */ /* 0x000fe4000bf05270 */
[----:B------:R-:W-:Y:S02]  /*1b20*/  UIADD3 UR28, UP1, UPT, UR14, 0x80, URZ ;  /* 0x000000800e1c7890 */ /* 0x000fe4000ff3e0ff */
[----:B------:R-:W-:Y:S02]  /*1b30*/  USEL UR9, URZ, 0x1, UP0 ;  /* 0x00000001ff097887 */ /* 0x000fe40008000000 */
[----:B------:R-:W-:-:S02]  /*1b40*/  USEL UR23, UR23, URZ, UP0 ;  /* 0x000000ff17177287 */ /* 0x000fc40008000000 */
[----:B------:R-:W-:Y:S02]  /*1b50*/  UIADD3 UR26, UP0, UPT, UR14, 0x180, URZ ;  /* 0x000001800e1a7890 */ /* 0x000fe4000ff1e0ff */
[----:B------:R-:W-:Y:S01]  /*1b60*/  ULEA UR8, UR23, UR6, 0x3 ;  /* 0x0000000617087291 */ /* 0x000fe2000f8e18ff */
[----:B------:R-:W-:Y:S01]  /*1b70*/  LOP3.LUT R17, R17, UR9, RZ, 0x3c, !PT ;  /* 0x0000000911117c12 */ /* 0x000fe2000f8e3cff */
[----:B------:R-:W-:Y:S02]  /*1b80*/  ULOP3.LUT UR33, UR33, 0xfefffff8, URZ, 0xc0, !UPT ;  /* 0xfefffff821217892 */ /* 0x000fe4000f8ec0ff */
[----:B------:R-:W-:Y:S01]  /*1b90*/  UIADD3.X UR29, UPT, UPT, URZ, UR15, URZ, UP1, !UPT ;  /* 0x0000000fff1d7290 */ /* 0x000fe20008ffe4ff */
[----:B-1----:R-:W-:Y:S01]  /*1ba0*/  SHF.L.U32 R2, R17, 0x1f, RZ ;  /* 0x0000001f11027819 */ /* 0x002fe200000006ff */
[----:B------:R-:W-:Y:S02]  /*1bb0*/  UIADD3 UR32, UPT, UPT, UR32, 0x8400, URZ ;  /* 0x0000840020207890 */ /* 0x000fe4000fffe0ff */
[----:B------:R-:W-:Y:S01]  /*1bc0*/  UIADD3.X UR27, UPT, UPT, URZ, UR15, URZ, UP0, !UPT ;  /* 0x0000000fff1b7290 */ /* 0x000fe200087fe4ff */
[----:B------:R1:W4:Y:S01]  /*1bd0*/  SYNCS.PHASECHK.TRANS64.TRYWAIT P0, [UR8+0x40], R2 ;  /* 0x00004002ff0075a7 */ /* 0x0003220008001108 */
[----:B------:R-:W-:Y:S01]  /*1be0*/  ULEA UR8, UR17, UR6, 0xd ;  /* 0x0000000611087291 */ /* 0x000fe2000f8e68ff */
[----:B------:R-:W-:Y:S01]  /*1bf0*/  UMOV UR18, 0x0 ;  /* 0x0000000000127882 */ /* 0x000fe20000000000 */
[----:B------:R-:W-:-:S02]  /*1c00*/  UMOV UR19, 0x10000000 ;  /* 0x1000000000137882 */ /* 0x000fc40000000000 */
[----:B------:R-:W-:Y:S01]  /*1c10*/  UIADD3 UR8, UPT, UPT, UR8, 0x28400, URZ ;  /* 0x0002840008087890 */ /* 0x000fe2000fffe0ff */
[----:B------:R2:W-:Y:S01]  /*1c20*/  UTMALDG.3D.2CTA [UR32], [UR28], desc[UR18] ;  /* 0x000012201c0075b4 */ /* 0x0005e20008211000 */
[----:B------:R-:W-:Y:S01]  /*1c30*/  UMOV UR10, UR34 ;  /* 0x00000022000a7c82 */ /* 0x000fe20008000000 */
[----:B------:R-:W-:Y:S01]  /*1c40*/  UMOV UR12, UR36 ;  /* 0x00000024000c7c82 */ /* 0x000fe20008000000 */
[----:B------:R-:W-:Y:S01]  /*1c50*/  UMOV UR9, UR33 ;  /* 0x0000002100097c82 */ /* 0x000fe20008000000 */
[----:B------:R-:W-:Y:S01]  /*1c60*/  UMOV UR25, UR13 ;  /* 0x0000000d00197c82 */ /* 0x000fe20008000000 */
[----:B------:R-:W-:-:S03]  /*1c70*/  UMOV UR17, UR23 ;  /* 0x0000001700117c82 */ /* 0x000fc60008000000 */
[----:B------:R1:W-:Y:S01]  /*1c80*/  UTMALDG.3D.2CTA [UR8], [UR26], desc[UR18] ;  /* 0x000012081a0075b4 */ /* 0x0003e20008211000 */
[----:B--2---:R-:W-:Y:S01]  /*1c90*/  UIADD3 UR34, UPT, UPT, UR34, 0x40, URZ ;  /* 0x0000004022227890 */ /* 0x004fe2000fffe0ff */
[----:B------:R-:W-:Y:S11]  /*1ca0*/  BRA.U UP2, `(.L_x_31) ;  /* 0xfffffffd024c7547 */ /* 0x000ff6000b83ffff */
.L_x_25:
[----:B--2-4-:R-:W-:Y:S01]  /*1cb0*/  PLOP3.LUT P0, PT, PT, PT, UP5, 0x80, 0x8 ;  /* 0x000000000008781c */ /* 0x014fe20003f0f058 */
[----:B-1----:R-:W-:Y:S01]  /*1cc0*/  ULEA UR8, UR23, UR6, 0x3 ;  /* 0x0000000617087291 */ /* 0x002fe2000f8e18ff */
[----:B------:R-:W-:Y:S01]  /*1cd0*/  SHF.L.U32 R2, R17, 0x1f, RZ ;  /* 0x0000001f11027819 */ /* 0x000fe200000006ff */
[----:B------:R-:W-:-:S10]  /*1ce0*/  UISETP.GT.AND UP0, UPT, UR7, UR5, UPT ;  /* 0x000000050700728c */ /* 0x000fd4000bf04270 */
[----:B------:R-:W-:Y:S01]  /*1cf0*/  @!P0 SYNCS.ARRIVE.TRANS64.A1T0 RZ, [UR6+0xc8], RZ ;  /* 0x0000c8ffffff89a7 */ /* 0x000fe20008100006 */
[----:B------:R1:W2:Y:S01]  /*1d00*/  SYNCS.PHASECHK.TRANS64.TRYWAIT P0, [UR8+0x40], R2 ;  /* 0x00004002ff0075a7 */ /* 0x0002a20008001108 */
[----:B------:R-:W-:Y:S05]  /*1d10*/  BRA.U !UP0, `(.L_x_32) ;  /* 0x0000000108c07547 */ /* 0x000fea000b800000 */
[----:B------:R-:W-:Y:S01]  /*1d20*/  UIADD3 UR26, UPT, UPT, UR24, UR25, URZ ;  /* 0x00000019181a7290 */ /* 0x000fe2000fffe0ff */
[----:B------:R-:W-:-:S11]  /*1d30*/  UMOV UR27, UR23 ;  /* 0x00000017001b7c82 */ /* 0x000fd60008000000 */
.L_x_38:
[----:B------:R-:W-:Y:S01]  /*1d40*/  ULEA UR17, UR27, UR6, 0x3 ;  /* 0x000000061b117291 */ /* 0x000fe2000f8e18ff */
[----:B--2---:R-:W-:Y:S01]  /*1d50*/  @P5 MOV R3, 0xc000 ;  /* 0x0000c00000035802 */ /* 0x004fe20000000f00 */
[----:B-12---:R-:W-:Y:S10]  /*1d60*/  @P0 BRA `(.L_x_33) ;  /* 0x00000000000c0947 */ /* 0x006ff40003800000 */
[----:B------:R-:W-:-:S04]  /*1d70*/  SHF.L.U32 R4, R17, 0x1f, RZ ;  /* 0x0000001f11047819 */ /* 0x000fc800000006ff */
[----:B------:R-:W2:Y:S02]  /*1d80*/  SYNCS.PHASECHK.TRANS64.TRYWAIT P0, [UR17+0x40], R4 ;  /* 0x00004004ff0075a7 */ /* 0x000ea40008001111 */
[----:B--2---:R-:W-:Y:S05]  /*1d90*/  @!P0 BRA `(.L_x_34) ;  /* 0x0000007800948947 */ /* 0x004fea0003800000 */
.L_x_33:
[----:B------:R2:W-:Y:S01]  /*1da0*/  @P5 SYNCS.ARRIVE.TRANS64 RZ, [UR17], R3 ;  /* 0x00000003ffff59a7 */ /* 0x0005e20008000011 */
[----:B------:R-:W-:-:S04]  /*1db0*/  ULOP3.LUT UR8, UR22, 0x2, URZ, 0xfc, !UPT ;  /* 0x0000000216087892 */ /* 0x000fc8000f8efcff */
[----:B------:R-:W-:-:S09]  /*1dc0*/  UISETP.NE.AND UP0, UPT, UR8, 0x2, UPT ;  /* 0x000000020800788c */ /* 0x000fd2000bf05270 */
[----:B------:R-:W-:Y:S05]  /*1dd0*/  BRA.U UP0, `(.L_x_35) ;  /* 0x0000000100047547 */ /* 0x000fea000b800000 */
[----:B------:R-:W-:Y:S05]  /*1de0*/  BPT.TRAP 0x1 ;  /* 0x000000040000795c */ /* 0x000fea0000300000 */
.L_x_35:
[----:B------:R-:W-:Y:S04]  /*1df0*/  BSSY.RECONVERGENT B0, `(.L_x_36) ;  /* 0x0000003000007945 */ /* 0x000fe80003800200 */
[----:B------:R-:W-:Y:S05]  /*1e00*/  @!P4 BRA `(.L_x_37) ;  /* 0x000000000004c947 */ /* 0x000fea0003800000 */
[----:B------:R-:W-:Y:S05]  /*1e10*/  BPT.TRAP 0x1 ;  /* 0x000000040000795c */ /* 0x000fea0000300000 */
.L_x_37:
[----:B------:R-:W-:Y:S05]  /*1e20*/  BSYNC.RECONVERGENT B0 ;  /* 0x0000000000007941 */ /* 0x000fea0003800200 */
.L_x_36:
        /* <DEDUP_REMOVED lines=9> */
[----:B------:R-:W-:Y:S02]  /*1ec0*/  USHF.L.U32 UR18, UR25, 0x6, URZ ;  /* 0x0000000619127899 */ /* 0x000fe400080006ff */
[----:B------:R-:W-:Y:S01]  /*1ed0*/  ULOP3.LUT UR17, UR17, 0xfefffff8, URZ, 0xc0, !UPT ;  /* 0xfefffff811117892 */ /* 0x000fe2000f8ec0ff */
[----:B-1----:R-:W-:Y:S01]  /*1ee0*/  SHF.L.U32 R2, R17, 0x1f, RZ ;  /* 0x0000001f11027819 */ /* 0x002fe200000006ff */
[----:B------:R-:W-:Y:S02]  /*1ef0*/  UIADD3 UR16, UPT, UPT, UR16, 0x8400, URZ ;  /* 0x0000840010107890 */ /* 0x000fe4000fffe0ff */
[----:B------:R-:W-:Y:S01]  /*1f00*/  UIADD3.X UR33, UPT, UPT, URZ, UR15, URZ, UP1, !UPT ;  /* 0x0000000fff217290 */ /* 0x000fe20008ffe4ff */
[----:B------:R4:W1:Y:S01]  /*1f10*/  SYNCS.PHASECHK.TRANS64.TRYWAIT P0, [UR8+0x40], R2 ;  /* 0x00004002ff0075a7 */ /* 0x0008620008001108 */
[----:B------:R-:W-:-:S02]  /*1f20*/  ULEA UR8, UR27, UR6, 0xd ;  /* 0x000000061b087291 */ /* 0x000fc4000f8e68ff */
[----:B------:R-:W-:Y:S02]  /*1f30*/  UIADD3.X UR31, UPT, UPT, URZ, UR15, URZ, UP0, !UPT ;  /* 0x0000000fff1f7290 */ /* 0x000fe400087fe4ff */
[----:B------:R-:W-:Y:S01]  /*1f40*/  UIADD3 UR8, UPT, UPT, UR8, 0x28400, URZ ;  /* 0x0002840008087890 */ /* 0x000fe2000fffe0ff */
[----:B------:R-:W-:Y:S01]  /*1f50*/  UMOV UR28, 0x0 ;  /* 0x00000000001c7882 */ /* 0x000fe20000000000 */
[----:B------:R-:W-:Y:S01]  /*1f60*/  UMOV UR29, 0x10000000 ;  /* 0x10000000001d7882 */ /* 0x000fe20000000000 */
[----:B------:R-:W-:Y:S01]  /*1f70*/  UMOV UR19, UR35 ;  /* 0x0000002300137c82 */ /* 0x000fe20008000000 */
[----:B------:R-:W-:Y:S01]  /*1f80*/  UMOV UR20, UR36 ;  /* 0x0000002400147c82 */ /* 0x000fe20008000000 */
[----:B------:R-:W-:Y:S01]  /*1f90*/  UMOV UR12, UR36 ;  /* 0x00000024000c7c82 */ /* 0x000fe20008000000 */
[----:B------:R-:W-:Y:S01]  /*1fa0*/  UMOV UR9, UR17 ;  /* 0x0000001100097c82 */ /* 0x000fe20008000000 */
[----:B------:R-:W-:Y:S01]  /*1fb0*/  UMOV UR10, UR18 ;  /* 0x00000012000a7c82 */ /* 0x000fe20008000000 */
[----:B------:R4:W-:Y:S01]  /*1fc0*/  UTMALDG.3D.2CTA [UR16], [UR32], desc[UR28] ;  /* 0x00001c10200075b4 */ /* 0x0009e20008211000 */
[----:B------:R-:W-:Y:S01]  /*1fd0*/  UIADD3 UR25, UPT, UPT, UR25, 0x1, URZ ;  /* 0x0000000119197890 */ /* 0x000fe2000fffe0ff */
[----:B------:R-:W-:-:S03]  /*1fe0*/  UMOV UR27, UR23 ;  /* 0x00000017001b7c82 */ /* 0x000fc60008000000 */
[----:B------:R-:W-:Y:S01]  /*1ff0*/  UISETP.NE.AND UP0, UPT, UR25, UR26, UPT ;  /* 0x0000001a1900728c */ /* 0x000fe2000bf05270 */
[----:B------:R4:W-:Y:S08]  /*2000*/  UTMALDG.3D.2CTA [UR8], [UR30], desc[UR28] ;  /* 0x00001c081e0075b4 */ /* 0x0009f00008211000 */
[----:B----4-:R-:W-:Y:S05]  /*2010*/  BRA.U UP0, `(.L_x_38) ;  /* 0xfffffffd00487547 */ /* 0x010fea000b83ffff */
.L_x_32:
[C---:B-1----:R-:W-:Y:S01]  /*2020*/  LEA R2, R16.reuse, UR6, 0x3 ;  /* 0x0000000610027c11 */ /* 0x042fe2000f8e18ff */
[----:B------:R-:W-:Y:S01]  /*2030*/  NOP ;  /* 0x0000000000007918 */ /* 0x000fe20000000000 */
[----:B--2---:R-:W-:Y:S02]  /*2040*/  SHF.L.U32 R3, R13, 0x1f, RZ ;  /* 0x0000001f0d037819 */ /* 0x004fe400000006ff */
[----:B------:R-:W-:Y:S02]  /*2050*/  LEA R4, R16, UR6, 0x4 ;  /* 0x0000000610047c11 */ /* 0x000fe4000f8e20ff */
[----:B------:R-:W1:Y:S02]  /*2060*/  SYNCS.PHASECHK.TRANS64.TRYWAIT P0, [R2+URZ+0xd0], R3 ;  /* 0x0000d003020075a7 */ /* 0x000e6400080011ff */
[----:B-1----:R-:W-:Y:S05]  /*2070*/  @!P0 BRA `(.L_x_39) ;  /* 0x0000007400f48947 */ /* 0x002fea0003800000 */
.L_x_157:
[----:B------:R-:W2:Y:S01]  /*2080*/  LDS.128 R4, [R4+0x160] ;  /* 0x0001600004047984 */ /* 0x000ea20000000c00 */
[----:B------:R-:W-:Y:S01]  /*2090*/  ISETP.GE.AND P0, PT, R40, 0x1, PT ;  /* 0x000000012800780c */ /* 0x000fe20003f06270 */
[----:B-1----:R-:W-:Y:S01]  /*20a0*/  VIADD R2, R2, 0xe0 ;  /* 0x000000e002027836 */ /* 0x002fe20000000000 */
[----:B------:R-:W-:Y:S01]  /*20b0*/  @!PT LDS RZ, [RZ] ;  /* 0x00000000fffff984 */ /* 0x000fe20000000800 */
[----:B------:R-:W-:Y:S01]  /*20c0*/  @!PT LDS RZ, [RZ] ;  /* 0x00000000fffff984 */ /* 0x000fe20000000800 */
[----:B------:R-:W-:Y:S01]  /*20d0*/  @!PT LDS RZ, [RZ] ;  /* 0x00000000fffff984 */ /* 0x000fe20000000800 */
[----:B------:R-:W-:Y:S01]  /*20e0*/  @!PT LDS RZ, [RZ] ;  /* 0x00000000fffff984 */ /* 0x000fe20000000800 */
[----:B------:R1:W-:Y:S06]  /*20f0*/  MEMBAR.ALL.CTA ;  /* 0x0000000000007992 */ /* 0x0003ec0000008000 */
[----:B-1----:R-:W1:Y:S01]  /*2100*/  FENCE.VIEW.ASYNC.S ;  /* 0x00000000000073c6 */ /* 0x002e620000000000 */
[----:B------:R-:W-:-:S04]  /*2110*/  PRMT R2, RZ, 0x654, R2 ;  /* 0x00000654ff027816 */ /* 0x000fc80000000002 */
[----:B-1----:R1:W-:Y:S01]  /*2120*/  SYNCS.ARRIVE.TRANS64.RED.A1T0 RZ, [R2+URZ], RZ ;  /* 0x000000ff02ff79a7 */ /* 0x0023e200081004ff */
[----:B--2---:R-:W-:-:S13]  /*2130*/  LOP3.LUT P2, RZ, R6, 0x1, RZ, 0xc0, !PT ;  /* 0x0000000106ff7812 */ /* 0x004fda000784c0ff */
[----:B------:R-:W-:Y:S01]  /*2140*/  @P2 SHF.R.U32.HI R3, RZ, 0x10, R5 ;  /* 0x00000010ff032819 */ /* 0x000fe20000011605 */
[----:B------:R-:W-:Y:S01]  /*2150*/  VOTEU.ANY UP0, P2 ;  /* 0x0000000000ff7886 */ /* 0x000fe20001000100 */
[----:B------:R-:W-:Y:S02]  /*2160*/  @P2 MOV R10, R4 ;  /* 0x00000004000a2202 */ /* 0x000fe40000000f00 */
[----:B------:R-:W-:Y:S02]  /*2170*/  @P2 R2UR.BROADCAST UR8, R3 ;  /* 0x00000000030822ca */ /* 0x000fe400008e0000 */
[----:B------:R-:W-:-:S11]  /*2180*/  @P2 LOP3.LUT R9, R5, 0xffff, RZ, 0xc0, !PT ;  /* 0x0000ffff05092812 */ /* 0x000fd600078ec0ff */
[----:B------:R-:W-:Y:S01]  /*2190*/  @UP0 UMOV UR36, UR8 ;  /* 0x0000000800240c82 */ /* 0x000fe20008000000 */
[----:B-1----:R-:W-:Y:S05]  /*21a0*/  @!P0 BRA `(.L_x_40) ;  /* 0x0000000000b88947 */ /* 0x002fea0003800000 */
[----:B------:R-:W3:Y:S01]  /*21b0*/  LDC.64 R4, c[0x0][0xb18] ;  /* 0x0002c600ff047b82 */ /* 0x000ee20000000a00 */
[----:B------:R-:W-:-:S07]  /*21c0*/  ISETP.NE.AND P3, PT, R40, 0x1, PT ;  /* 0x000000012800780c */ /* 0x000fce0003f65270 */
[----:B------:R-:W1:Y:S08]  /*21d0*/  LDC.64 R6, c[0x0][0xb10] ;  /* 0x0002c400ff067b82 */ /* 0x000e700000000a00 */
[----:B------:R-:W2:Y:S08]  /*21e0*/  LDC R14, c[0x0][0xb20] ;  /* 0x0002c800ff0e7b82 */ /* 0x000eb00000000800 */
[----:B------:R-:W4:Y:S01]  /*21f0*/  LDC R15, c[0x0][0xb0c] ;  /* 0x0002c300ff0f7b82 */ /* 0x000f220000000800 */
[----:B---3--:R-:W-:Y:S01]  /*2200*/  IMAD.HI.U32 R21, R0, R5, RZ ;  /* 0x0000000500157227 */ /* 0x008fe200078e00ff */
[----:B------:R-:W-:-:S03]  /*2210*/  ISETP.NE.AND P0, PT, R4, 0x1, PT ;  /* 0x000000010400780c */ /* 0x000fc60003f05270 */
[----:B------:R-:W-:-:S03]  /*2220*/  IMAD.HI.U32 R5, R9, R5, RZ ;  /* 0x0000000509057227 */ /* 0x000fc600078e00ff */
[----:B------:R-:W3:Y:S01]  /*2230*/  LDC.64 R2, c[0x0][0xb28] ;  /* 0x0002ca00ff027b82 */ /* 0x000ee20000000a00 */
[----:B-1----:R-:W-:-:S04]  /*2240*/  IMAD.HI.U32 R22, R8, R6, RZ ;  /* 0x0000000608167227 */ /* 0x002fc800078e00ff */
[----:B------:R-:W-:Y:S01]  /*2250*/  IMAD.HI.U32 R23, R10, R6, RZ ;  /* 0x000000060a177227 */ /* 0x000fe200078e00ff */
[----:B------:R-:W-:Y:S02]  /*2260*/  SHF.R.U32.HI R22, RZ, R7, R22 ;  /* 0x00000007ff167219 */ /* 0x000fe40000011616 */
[-C--:B--2---:R-:W-:Y:S02]  /*2270*/  SHF.R.U32.HI R21, RZ, R14.reuse, R21 ;  /* 0x0000000eff157219 */ /* 0x084fe40000011615 */
[----:B------:R-:W-:Y:S02]  /*2280*/  SHF.R.U32.HI R5, RZ, R14, R5 ;  /* 0x0000000eff057219 */ /* 0x000fe40000011605 */
[----:B------:R-:W-:Y:S02]  /*2290*/  SEL R21, R0, R21, !P0 ;  /* 0x0000001500157207 */ /* 0x000fe40004000000 */
[----:B------:R-:W-:Y:S02]  /*22a0*/  SHF.R.U32.HI R23, RZ, R7, R23 ;  /* 0x00000007ff177219 */ /* 0x000fe40000011617 */
[----:B----4-:R-:W-:-:S02]  /*22b0*/  ISETP.NE.AND P1, PT, R15, 0x1, PT ;  /* 0x000000010f00780c */ /* 0x010fc40003f25270 */
[----:B------:R-:W-:Y:S02]  /*22c0*/  SEL R5, R9, R5, !P0 ;  /* 0x0000000509057207 */ /* 0x000fe40004000000 */
[----:B------:R-:W-:Y:S02]  /*22d0*/  SEL R22, R8, R22, !P1 ;  /* 0x0000001608167207 */ /* 0x000fe40004800000 */
[----:B------:R-:W-:Y:S01]  /*22e0*/  SEL R23, R10, R23, !P1 ;  /* 0x000000170a177207 */ /* 0x000fe20004800000 */
[----:B---3--:R-:W-:-:S04]  /*22f0*/  IMAD.HI.U32 R20, R21, R2, RZ ;  /* 0x0000000215147227 */ /* 0x008fc800078e00ff */
        /* <DEDUP_REMOVED lines=10> */
[----:B------:R-:W-:-:S04]  /*23a0*/  @!P0 IMAD.HI.U32 R7, R23, R2, RZ ;  /* 0x0000000217078227 */ /* 0x000fc800078e00ff */
[----:B------:R-:W-:Y:S01]  /*23b0*/  IMAD.MOV R2, RZ, RZ, -R6 ;  /* 0x000000ffff027224 */ /* 0x000fe200078e0a06 */
[----:B------:R-:W-:Y:S02]  /*23c0*/  @!P0 SHF.R.U32.HI R3, RZ, R3, R7 ;  /* 0x00000003ff038219 */ /* 0x000fe40000011607 */
[----:B------:R-:W-:Y:S01]  /*23d0*/  IADD3 R7, PT, PT, -R5, RZ, RZ ;  /* 0x000000ff05077210 */ /* 0x000fe20007ffe1ff */
[----:B------:R-:W-:Y:S01]  /*23e0*/  IMAD R2, R40, R2, R5 ;  /* 0x0000000228027224 */ /* 0x000fe200078e0205 */
        /* <DEDUP_REMOVED lines=10> */
.L_x_40:
[----:B------:R-:W1:Y:S02]  /*2490*/  LDCU UR8, c[0x0][0xb30] ;  /* 0x00016600ff0877ac */ /* 0x000e640008000800 */
[----:B-1----:R-:W-:-:S09]  /*24a0*/  UISETP.NE.AND UP0, UPT, UR8, 0x1, UPT ;  /* 0x000000010800788c */ /* 0x002fd2000bf05270 */
[----:B------:R-:W-:Y:S05]  /*24b0*/  BRA.U UP0, `(.L_x_41) ;  /* 0x0000000100407547 */ /* 0x000fea000b800000 */
[----:B------:R-:W1:Y:S08]  /*24c0*/  LDC.64 R4, c[0x0][0xb10] ;  /* 0x0002c400ff047b82 */ /* 0x000e700000000a00 */
[----:B------:R-:W2:Y:S08]  /*24d0*/  LDC.64 R2, c[0x0][0xb18] ;  /* 0x0002c600ff027b82 */ /* 0x000eb00000000a00 */
[----:B------:R-:W4:Y:S08]  /*24e0*/  LDC R6, c[0x0][0xb20] ;  /* 0x0002c800ff067b82 */ /* 0x000f300000000800 */
[----:B------:R-:W3:Y:S01]  /*24f0*/  LDC R7, c[0x0][0xb0c] ;  /* 0x0002c300ff077b82 */ /* 0x000ee20000000800 */
[----:B-1----:R-:W-:-:S05]  /*2500*/  IMAD.HI.U32 R4, R10, R4, RZ ;  /* 0x000000040a047227 */ /* 0x002fca00078e00ff */
[----:B------:R-:W-:Y:S01]  /*2510*/  SHF.R.U32.HI R4, RZ, R5, R4 ;  /* 0x00000005ff047219 */ /* 0x000fe20000011604 */
[----:B--2---:R-:W-:Y:S01]  /*2520*/  IMAD.HI.U32 R3, R9, R3, RZ ;  /* 0x0000000309037227 */ /* 0x004fe200078e00ff */
[----:B------:R-:W-:-:S04]  /*2530*/  ISETP.NE.AND P0, PT, R2, 0x1, PT ;  /* 0x000000010200780c */ /* 0x000fc80003f05270 */
[----:B----4-:R-:W-:-:S04]  /*2540*/  SHF.R.U32.HI R3, RZ, R6, R3 ;  /* 0x00000006ff037219 */ /* 0x010fc80000011603 */
[----:B------:R-:W-:Y:S02]  /*2550*/  SEL R3, R9, R3, !P0 ;  /* 0x0000000309037207 */ /* 0x000fe40004000000 */
[----:B---3--:R-:W-:-:S04]  /*2560*/  ISETP.NE.AND P1, PT, R7, 0x1, PT ;  /* 0x000000010700780c */ /* 0x008fc80003f25270 */
[----:B------:R-:W-:-:S05]  /*2570*/  SEL R4, R10, R4, !P1 ;  /* 0x000000040a047207 */ /* 0x000fca0004800000 */
[----:B------:R-:W-:Y:S02]  /*2580*/  IMAD.IADD R5, R3, 0x1, -R4 ;  /* 0x0000000103057824 */ /* 0x000fe400078e0a04 */
[----:B------:R-:W-:Y:S02]  /*2590*/  IMAD.IADD R3, R4, 0x1, -R3 ;  /* 0x0000000104037824 */ /* 0x000fe400078e0a03 */
[----:B------:R-:W-:Y:S02]  /*25a0*/  IMAD R10, R5, R7, R10 ;  /* 0x00000007050a7224 */ /* 0x000fe400078e020a */
[----:B------:R-:W-:-:S07]  /*25b0*/  IMAD R9, R3, R2, R9 ;  /* 0x0000000203097224 */ /* 0x000fce00078e0209 */
.L_x_41:
[----:B------:R-:W-:Y:S01]  /*25c0*/  VIADD R16, R16, 0x1 ;  /* 0x0000000110107836 */ /* 0x000fe20000000000 */
[----:B------:R-:W-:Y:S01]  /*25d0*/  UPLOP3.LUT UP5, UPT, UPT, UPT, UPT, 0x80, 0x8 ;  /* 0x000000000008789c */ /* 0x000fe20003faf070 */
[----:B------:R-:W-:Y:S02]  /*25e0*/  IMAD.IADD R14, R10, 0x1, R95 ;  /* 0x000000010a0e7824 */ /* 0x000fe400078e025f */
[----:B------:R-:W-:Y:S01]  /*25f0*/  IMAD.IADD R15, R9, 0x1, R94 ;  /* 0x00000001090f7824 */ /* 0x000fe200078e025e */
[----:B------:R-:W-:-:S04]  /*2600*/  ISETP.NE.AND P0, PT, R16, 0x2, PT ;  /* 0x000000021000780c */ /* 0x000fc80003f05270 */
[----:B------:R-:W-:Y:S02]  /*2610*/  SEL R2, RZ, 0x1, P0 ;  /* 0x00000001ff027807 */ /* 0x000fe40000000000 */
[----:B------:R-:W-:Y:S02]  /*2620*/  SEL R16, R16, RZ, P0 ;  /* 0x000000ff10107207 */ /* 0x000fe40000000000 */
[----:B------:R-:W-:Y:S01]  /*2630*/  LOP3.LUT R13, R13, R2, RZ, 0x3c, !PT ;  /* 0x000000020d0d7212 */ /* 0x000fe200078e3cff */
[----:B------:R-:W-:Y:S06]  /*2640*/  @P2 BRA `(.L_x_42) ;  /* 0xfffffff000542947 */ /* 0x000fec000383ffff */
[----:B------:R-:W-:Y:S01]  /*2650*/  UIADD3 UR6, UPT, UPT, UR6, 0x40, URZ ;  /* 0x0000004006067890 */ /* 0x000fe2000fffe0ff */
[----:B------:R-:W-:-:S03]  /*2660*/  SHF.L.U32 R2, R17, 0x1f, RZ ;  /* 0x0000001f11027819 */ /* 0x000fc600000006ff */
[----:B------:R-:W-:-:S09]  /*2670*/  ULEA UR4, UR23, UR6, 0x3 ;  /* 0x0000000617047291 */ /* 0x000fd2000f8e18ff */
[----:B------:R-:W1:Y:S02]  /*2680*/  SYNCS.PHASECHK.TRANS64.TRYWAIT P0, [UR4], R2 ;  /* 0x00000002ff0075a7 */ /* 0x000e640008001104 */
[----:B-1----:R-:W-:Y:S05]  /*2690*/  @!P0 BRA `(.L_x_43) ;  /* 0x0000007000808947 */ /* 0x002fea0003800000 */
.L_x_159:
[----:B------:R-:W-:-:S04]  /*26a0*/  UIADD3 UR5, UPT, UPT, UR23, 0x1, URZ ;  /* 0x0000000117057890 */ /* 0x000fc8000fffe0ff */
[----:B------:R-:W-:-:S04]  /*26b0*/  UISETP.NE.AND UP0, UPT, UR5, 0x8, UPT ;  /* 0x000000080500788c */ /* 0x000fc8000bf05270 */
[----:B------:R-:W-:Y:S02]  /*26c0*/  USEL UR7, URZ, 0x1, UP0 ;  /* 0x00000001ff077887 */ /* 0x000fe40008000000 */
[----:B------:R-:W-:-:S04]  /*26d0*/  USEL UR5, UR5, URZ, UP0 ;  /* 0x000000ff05057287 */ /* 0x000fc80008000000 */
[----:B------:R-:W-:Y:S01]  /*26e0*/  ULEA UR4, UR5, UR6, 0x3 ;  /* 0x0000000605047291 */ /* 0x000fe2000f8e18ff */
[----:B-1----:R-:W-:-:S04]  /*26f0*/  LOP3.LUT R2, R17, UR7, RZ, 0x3c, !PT ;  /* 0x0000000711027c12 */ /* 0x002fc8000f8e3cff */
[----:B------:R-:W-:-:S04]  /*2700*/  SHF.L.U32 R3, R2, 0x1f, RZ ;  /* 0x0000001f02037819 */ /* 0x000fc800000006ff */
[----:B------:R-:W1:Y:S02]  /*2710*/  SYNCS.PHASECHK.TRANS64.TRYWAIT P0, [UR4], R3 ;  /* 0x00000003ff0075a7 */ /* 0x000e640008001104 */
[----:B-1----:R-:W-:Y:S05]  /*2720*/  @!P0 BRA `(.L_x_44) ;  /* 0x0000007000748947 */ /* 0x002fea0003800000 */
.L_x_161:
[----:B------:R-:W-:-:S04]  /*2730*/  UIADD3 UR5, UPT, UPT, UR5, 0x1, URZ ;  /* 0x0000000105057890 */ /* 0x000fc8000fffe0ff */
[----:B------:R-:W-:-:S04]  /*2740*/  UISETP.NE.AND UP0, UPT, UR5, 0x8, UPT ;  /* 0x000000080500788c */ /* 0x000fc8000bf05270 */
[----:B------:R-:W-:Y:S02]  /*2750*/  USEL UR7, URZ, 0x1, UP0 ;  /* 0x00000001ff077887 */ /* 0x000fe40008000000 */
[----:B------:R-:W-:-:S04]  /*2760*/  USEL UR5, UR5, URZ, UP0 ;  /* 0x000000ff05057287 */ /* 0x000fc80008000000 */
[----:B------:R-:W-:Y:S01]  /*2770*/  ULEA UR4, UR5, UR6, 0x3 ;  /* 0x0000000605047291 */ /* 0x000fe2000f8e18ff */
[----:B------:R-:W-:-:S04]  /*2780*/  LOP3.LUT R2, R2, UR7, RZ, 0x3c, !PT ;  /* 0x0000000702027c12 */ /* 0x000fc8000f8e3cff */
[----:B-1----:R-:W-:-:S04]  /*2790*/  SHF.L.U32 R3, R2, 0x1f, RZ ;  /* 0x0000001f02037819 */ /* 0x002fc800000006ff */
[----:B------:R-:W1:Y:S02]  /*27a0*/  SYNCS.PHASECHK.TRANS64.TRYWAIT P0, [UR4], R3 ;  /* 0x00000003ff0075a7 */ /* 0x000e640008001104 */
[----:B-1----:R-:W-:Y:S05]  /*27b0*/  @!P0 BRA `(.L_x_45) ;  /* 0x0000007000688947 */ /* 0x002fea0003800000 */
.L_x_163:
        /* <DEDUP_REMOVED lines=9> */
.L_x_165:
        /* <DEDUP_REMOVED lines=9> */
.L_x_167:
        /* <DEDUP_REMOVED lines=9> */
.L_x_169:
        /* <DEDUP_REMOVED lines=9> */
.L_x_171:
[----:B------:R-:W-:-:S04]  /*2a00*/  UIADD3 UR5, UPT, UPT, UR5, 0x1, URZ ;  /* 0x0000000105057890 */ /* 0x000fc8000fffe0ff */
[----:B------:R-:W-:-:S04]  /*2a10*/  UISETP.NE.AND UP0, UPT, UR5, 0x8, UPT ;  /* 0x000000080500788c */ /* 0x000fc8000bf05270 */
[----:B------:R-:W-:Y:S02]  /*2a20*/  USEL UR4, URZ, 0x1, UP0 ;  /* 0x00000001ff047887 */ /* 0x000fe40008000000 */
[----:B------:R-:W-:-:S04]  /*2a30*/  USEL UR5, UR5, URZ, UP0 ;  /* 0x000000ff05057287 */ /* 0x000fc80008000000 */
[----:B------:R-:W-:Y:S01]  /*2a40*/  ULEA UR5, UR5, UR6, 0x3 ;  /* 0x0000000605057291 */ /* 0x000fe2000f8e18ff */
[----:B------:R-:W-:-:S04]  /*2a50*/  LOP3.LUT R2, R2, UR4, RZ, 0x3c, !PT ;  /* 0x0000000402027c12 */ /* 0x000fc8000f8e3cff */
[----:B------:R-:W-:Y:S01]  /*2a60*/  SHF.L.U32 R2, R2, 0x1f, RZ ;  /* 0x0000001f02027819 */ /* 0x000fe200000006ff */
[----:B-1-3--:R-:W-:-:S07]  /*2a70*/  IMAD.U32 R0, RZ, RZ, UR5 ;  /* 0x00000005ff007e24 */ /* 0x00afce000f8e00ff */
.L_x_50:
[----:B-1----:R1:W2:Y:S02]  /*2a80*/  SYNCS.PHASECHK.TRANS64.TRYWAIT P0, [R0+URZ], R2 ;  /* 0x00000002000075a7 */ /* 0x0022a400080011ff */
[----:B--2---:R-:W-:Y:S05]  /*2a90*/  @!P0 NANOSLEEP.SYNCS 0x989680 ;  /* 0x009896800000895d */ /* 0x004fea0003900000 */
[----:B------:R-:W2:Y:S02]  /*2aa0*/  @!P0 SYNCS.PHASECHK.TRANS64 P0, [R0+URZ], R2 ;  /* 0x00000002000085a7 */ /* 0x000ea400080010ff */
[----:B--2---:R-:W-:Y:S05]  /*2ab0*/  @P0 EXIT ;  /* 0x000000000000094d */ /* 0x004fea0003800000 */
[----:B------:R-:W-:Y:S05]  /*2ac0*/  BRA `(.L_x_50) ;  /* 0xfffffffc00ec7947 */ /* 0x000fea000383ffff */
.L_x_22:
[----:B------:R-:W-:-:S04]  /*2ad0*/  UISETP.NE.AND UP1, UPT, UR37, URZ, UPT ;  /* 0x000000ff2500728c */ /* 0x000fc8000bf25270 */
[----:B------:R-:W-:-:S09]  /*2ae0*/  UISETP.NE.OR UP1, UPT, UR10, 0x1, UP1 ;  /* 0x000000010a00788c */ /* 0x000fd20008f25670 */
[----:B------:R-:W-:Y:S05]  /*2af0*/  BRA.U UP1, `(.L_x_51) ;  /* 0x00000005014c7547 */ /* 0x000fea000b800000 */
[----:B------:R-:W-:Y:S01]  /*2b00*/  HFMA2 R11, -RZ, RZ, 0, 0 ;  /* 0x00000000ff0b7431 */ /* 0x000fe200000001ff */
[----:B------:R-:W-:Y:S01]  /*2b10*/  ISETP.GE.U32.AND P2, PT, R10, 0x2, PT ;  /* 0x000000020a00780c */ /* 0x000fe20003f46070 */
[----:B------:R-:W-:Y:S01]  /*2b20*/  IMAD.MOV.U32 R12, RZ, RZ, 0x1 ;  /* 0x00000001ff0c7424 */ /* 0x000fe200078e00ff */
[----:B------:R-:W-:Y:S01]  /*2b30*/  CS2R R8, SRZ ;  /* 0x0000000000087805 */ /* 0x000fe2000001ff00 */
[----:B------:R-:W-:Y:S01]  /*2b40*/  IMAD.MOV.U32 R3, RZ, RZ, RZ ;  /* 0x000000ffff037224 */ /* 0x000fe200078e00ff */
[----:B------:R-:W-:Y:S01]  /*2b50*/  UMOV UR4, 0x400 ;  /* 0x0000040000047882 */ /* 0x000fe20000000000 */
[----:B------:R-:W-:Y:S01]  /*2b60*/  UMOV UR6, URZ ;  /* 0x000000ff00067c82 */ /* 0x000fe20008000000 */
[----:B------:R-:W-:-:S12]  /*2b70*/  ULEA UR37, UR37, UR4, 0x18 ;  /* 0x0000000425257291 */ /* 0x000fd8000f8ec0ff */
.L_x_55:
[----:B------:R-:W-:Y:S02]  /*2b80*/  LEA R0, R3, UR37, 0x3 ;  /* 0x0000002503007c11 */ /* 0x000fe4000f8e18ff */
[----:B------:R-:W-:-:S03]  /*2b90*/  SHF.L.U32 R4, R8, 0x1f, RZ ;  /* 0x0000001f08047819 */ /* 0x000fc600000006ff */
[----:B------:R-:W-:Y:S01]  /*2ba0*/  VIADD R5, R0, 0x140 ;  /* 0x0000014000057836 */ /* 0x000fe20000000000 */
[----:B------:R-:W1:Y:S02]  /*2bb0*/  SYNCS.PHASECHK.TRANS64.TRYWAIT P0, [R0+URZ+0x130], R4 ;  /* 0x00013004000075a7 */ /* 0x000e6400080011ff */
[----:B-1----:R-:W-:Y:S05]  /*2bc0*/  @!P0 BRA `(.L_x_52) ;  /* 0x0000006c00dc8947 */ /* 0x002fea0003800000 */
.L_x_172:
[----:B------:R-:W-:Y:S01]  /*2bd0*/  ULEA UR5, UR6, UR37, 0x3 ;  /* 0x0000002506057291 */ /* 0x000fe2000f8e18ff */
[----:B-1----:R-:W-:Y:S01]  /*2be0*/  PRMT R0, RZ, 0x654, R5 ;  /* 0x00000654ff007816 */ /* 0x002fe20000000005 */
[----:B------:R-:W-:Y:S01]  /*2bf0*/  @!P2 IMAD.MOV.U32 R4, RZ, RZ, 0x10 ;  /* 0x00000010ff04a424 */ /* 0x000fe200078e00ff */
[----:B------:R-:W-:Y:S01]  /*2c00*/  SHF.L.U32 R5, R12, 0x1f, RZ ;  /* 0x0000001f0c057819 */ /* 0x000fe200000006ff */
[----:B------:R-:W-:Y:S01]  /*2c10*/  UIADD3 UR4, UPT, UPT, UR5, 0xd0, URZ ;  /* 0x000000d005047890 */ /* 0x000fe2000fffe0ff */
[----:B------:R1:W-:Y:S05]  /*2c20*/  SYNCS.ARRIVE.TRANS64.RED.A1T0 RZ, [R0+URZ], RZ ;  /* 0x000000ff00ff79a7 */ /* 0x0003ea00081004ff */
[----:B------:R-:W-:Y:S01]  /*2c30*/  IMAD.U32 R6, RZ, RZ, UR4 ;  /* 0x00000004ff067e24 */ /* 0x000fe2000f8e00ff */
[----:B------:R-:W2:Y:S04]  /*2c40*/  SYNCS.PHASECHK.TRANS64.TRYWAIT P0, [UR5+0xe0], R5 ;  /* 0x0000e005ff0075a7 */ /* 0x000ea80008001105 */
[----:B------:R-:W-:Y:S01]  /*2c50*/  PRMT R6, R10, 0x654, R6 ;  /* 0x000006540a067816 */ /* 0x000fe20000000006 */
[----:B-12---:R-:W-:Y:S06]  /*2c60*/  @!P0 BRA `(.L_x_53) ;  /* 0x0000006c00c88947 */ /* 0x006fec0003800000 */
.L_x_174:
[----:B------:R-:W-:Y:S01]  /*2c70*/  ULEA UR4, UR6, UR37, 0x4 ;  /* 0x0000002506047291 */ /* 0x000fe2000f8e20ff */
[----:B------:R-:W-:Y:S01]  /*2c80*/  SEL R2, R6, R2, !P2 ;  /* 0x0000000206027207 */ /* 0x000fe20005000000 */
[----:B------:R-:W-:Y:S01]  /*2c90*/  UIADD3 UR5, UPT, UPT, UR5, 0xd0, URZ ;  /* 0x000000d005057890 */ /* 0x000fe2000fffe0ff */
[----:B-1----:R-:W-:Y:S01]  /*2ca0*/  LEA R0, R11, UR37, 0x3 ;  /* 0x000000250b007c11 */ /* 0x002fe2000f8e18ff */
[----:B------:R-:W-:Y:S01]  /*2cb0*/  UIADD3 UR4, UPT, UPT, UR4, 0x160, URZ ;  /* 0x0000016004047890 */ /* 0x000fe2000fffe0ff */
[----:B------:R1:W-:Y:S01]  /*2cc0*/  @!P2 SYNCS.ARRIVE.TRANS64.RED RZ, [R2+URZ], R4 ;  /* 0x0000000402ffa9a7 */ /* 0x0003e200080004ff */
[----:B------:R-:W-:Y:S01]  /*2cd0*/  UIADD3 UR6, UPT, UPT, UR6, 0x1, URZ ;  /* 0x0000000106067890 */ /* 0x000fe2000fffe0ff */
[----:B------:R-:W-:-:S03]  /*2ce0*/  VIADD R3, R3, 0x1 ;  /* 0x0000000103037836 */ /* 0x000fc60000000000 */
[----:B------:R-:W-:Y:S02]  /*2cf0*/  UISETP.NE.AND UP0, UPT, UR6, 0x2, UPT ;  /* 0x000000020600788c */ /* 0x000fe4000bf05270 */
[----:B------:R-:W-:Y:S01]  /*2d00*/  ISETP.NE.AND P0, PT, R3, 0x2, PT ;  /* 0x000000020300780c */ /* 0x000fe20003f05270 */
[----:B------:R-:W-:Y:S06]  /*2d10*/  UGETNEXTWORKID.BROADCAST [UR4], [UR5] ;  /* 0x00000000040073ca */ /* 0x000fec0008000100 */
[----:B------:R-:W-:Y:S02]  /*2d20*/  USEL UR4, URZ, 0x1, UP0 ;  /* 0x00000001ff047887 */ /* 0x000fe40008000000 */
[----:B------:R-:W-:-:S04]  /*2d30*/  USEL UR6, UR6, URZ, UP0 ;  /* 0x000000ff06067287 */ /* 0x000fc80008000000 */
[----:B------:R-:W-:Y:S02]  /*2d40*/  LOP3.LUT R12, R12, UR4, RZ, 0x3c, !PT ;  /* 0x000000040c0c7c12 */ /* 0x000fe4000f8e3cff */
[----:B-1----:R-:W-:-:S04]  /*2d50*/  SHF.L.U32 R4, R9, 0x1f, RZ ;  /* 0x0000001f09047819 */ /* 0x002fc800000006ff */
[----:B------:R-:W1:Y:S02]  /*2d60*/  SYNCS.PHASECHK.TRANS64.TRYWAIT P1, [R0+URZ+0xd0], R4 ;  /* 0x0000d004000075a7 */ /* 0x000e6400080211ff */
[----:B-1----:R-:W-:Y:S05]  /*2d70*/  @!P1 BRA `(.L_x_54) ;  /* 0x0000006c009c9947 */ /* 0x002fea0003800000 */
.L_x_175:
[----:B-1----:R-:W-:Y:S01]  /*2d80*/  LEA R4, R11, UR37, 0x4 ;  /* 0x000000250b047c11 */ /* 0x002fe2000f8e20ff */
[----:B------:R-:W-:Y:S01]  /*2d90*/  VIADD R0, R0, 0xe0 ;  /* 0x000000e000007836 */ /* 0x000fe20000000000 */
[----:B------:R-:W-:Y:S01]  /*2da0*/  SEL R3, R3, RZ, P0 ;  /* 0x000000ff03037207 */ /* 0x000fe20000000000 */
[----:B------:R-:W-:-:S03]  /*2db0*/  VIADD R11, R11, 0x1 ;  /* 0x000000010b0b7836 */ /* 0x000fc60000000000 */
[----:B------:R-:W1:Y:S01]  /*2dc0*/  LDS.128 R4, [R4+0x160] ;  /* 0x0001600004047984 */ /* 0x000e620000000c00 */
[----:B------:R-:W-:Y:S02]  /*2dd0*/  PRMT R0, RZ, 0x654, R0 ;  /* 0x00000654ff007816 */ /* 0x000fe40000000000 */
[C---:B------:R-:W-:Y:S01]  /*2de0*/  ISETP.NE.AND P1, PT, R11.reuse, 0x2, PT ;  /* 0x000000020b00780c */ /* 0x040fe20003f25270 */
[----:B------:R-:W-:Y:S01]  /*2df0*/  @!PT LDS RZ, [RZ] ;  /* 0x00000000fffff984 */ /* 0x000fe20000000800 */
[----:B------:R-:W-:Y:S01]  /*2e00*/  @!PT LDS RZ, [RZ] ;  /* 0x00000000fffff984 */ /* 0x000fe20000000800 */
[----:B------:R-:W-:Y:S01]  /*2e10*/  @!PT LDS RZ, [RZ] ;  /* 0x00000000fffff984 */ /* 0x000fe20000000800 */
[----:B------:R-:W-:Y:S01]  /*2e20*/  @!PT LDS RZ, [RZ] ;  /* 0x00000000fffff984 */ /* 0x000fe20000000800 */
[----:B------:R2:W-:Y:S06]  /*2e30*/  MEMBAR.ALL.CTA ;  /* 0x0000000000007992 */ /* 0x0005ec0000008000 */
[----:B--2---:R-:W2:Y:S01]  /*2e40*/  FENCE.VIEW.ASYNC.S ;  /* 0x00000000000073c6 */ /* 0x004ea20000000000 */
[----:B------:R-:W-:Y:S01]  /*2e50*/  SEL R11, R11, RZ, P1 ;  /* 0x000000ff0b0b7207 */ /* 0x000fe20000800000 */
[----:B--2---:R2:W-:Y:S01]  /*2e60*/  SYNCS.ARRIVE.TRANS64.RED.A1T0 RZ, [R0+URZ], RZ ;  /* 0x000000ff00ff79a7 */ /* 0x0045e200081004ff */
[----:B-1----:R-:W-:-:S02]  /*2e70*/  LOP3.LUT P3, RZ, R6, 0x1, RZ, 0xc0, !PT ;  /* 0x0000000106ff7812 */ /* 0x002fc4000786c0ff */
[----:B------:R-:W-:-:S04]  /*2e80*/  SEL R4, RZ, 0x1, P1 ;  /* 0x00000001ff047807 */ /* 0x000fc80000800000 */
[----:B------:R-:W-:Y:S02]  /*2e90*/  LOP3.LUT R9, R9, R4, RZ, 0x3c, !PT ;  /* 0x0000000409097212 */ /* 0x000fe400078e3cff */
[----:B--2---:R-:W-:-:S04]  /*2ea0*/  SEL R0, RZ, 0x1, P0 ;  /* 0x00000001ff007807 */ /* 0x004fc80000000000 */
[----:B------:R-:W-:Y:S01]  /*2eb0*/  LOP3.LUT R8, R8, R0, RZ, 0x3c, !PT ;  /* 0x0000000008087212 */ /* 0x000fe200078e3cff */
[----:B------:R-:W-:Y:S06]  /*2ec0*/  @P3 BRA `(.L_x_55) ;  /* 0xfffffffc002c3947 */ /* 0x000fec000383ffff */
[----:B------:R-:W-:Y:S01]  /*2ed0*/  ULEA UR5, UR6, UR37, 0x3 ;  /* 0x0000002506057291 */ /* 0x000fe2000f8e18ff */
[----:B------:R-:W-:-:S08]  /*2ee0*/  SHF.L.U32 R2, R12, 0x1f, RZ ;  /* 0x0000001f0c027819 */ /* 0x000fd000000006ff */
[----:B------:R-:W1:Y:S02]  /*2ef0*/  SYNCS.PHASECHK.TRANS64 P0, [UR5+0xe0], R2 ;  /* 0x0000e002ff0075a7 */ /* 0x000e640008001005 */
[----:B-1----:R-:W-:Y:S05]  /*2f00*/  @P0 BRA `(.L_x_56) ;  /* 0x0000000000080947 */ /* 0x002fea0003800000 */
[----:B------:R-:W1:Y:S02]  /*2f10*/  SYNCS.PHASECHK.TRANS64.TRYWAIT P0, [UR5+0xe0], R2 ;  /* 0x0000e002ff0075a7 */ /* 0x000e640008001105 */
[----:B-1----:R-:W-:Y:S05]  /*2f20*/  @!P0 BRA `(.L_x_57) ;  /* 0x0000006c00448947 */ /* 0x002fea0003800000 */
.L_x_56:
[----:B------:R-:W-:-:S04]  /*2f30*/  UIADD3 UR4, UPT, UPT, UR6, 0x1, URZ ;  /* 0x0000000106047890 */ /* 0x000fc8000fffe0ff */
[----:B------:R-:W-:-:S04]  /*2f40*/  UISETP.NE.AND UP0, UPT, UR4, 0x2, UPT ;  /* 0x000000020400788c */ /* 0x000fc8000bf05270 */
[----:B------:R-:W-:Y:S02]  /*2f50*/  USEL UR7, URZ, 0x1, UP0 ;  /* 0x00000001ff077887 */ /* 0x000fe40008000000 */
[----:B------:R-:W-:-:S04]  /*2f60*/  USEL UR4, UR4, URZ, UP0 ;  /* 0x000000ff04047287 */ /* 0x000fc80008000000 */
[----:B------:R-:W-:Y:S01]  /*2f70*/  ULEA UR4, UR4, UR37, 0x3 ;  /* 0x0000002504047291 */ /* 0x000fe2000f8e18ff */
[----:B-1----:R-:W-:-:S04]  /*2f80*/  LOP3.LUT R2, R12, UR7, RZ, 0x3c, !PT ;  /* 0x000000070c027c12 */ /* 0x002fc8000f8e3cff */
[----:B------:R-:W-:-:S04]  /*2f90*/  SHF.L.U32 R0, R2, 0x1f, RZ ;  /* 0x0000001f02007819 */ /* 0x000fc800000006ff */
[----:B------:R-:W1:Y:S02]  /*2fa0*/  SYNCS.PHASECHK.TRANS64 P0, [UR4+0xe0], R0 ;  /* 0x0000e000ff0075a7 */ /* 0x000e640008001004 */
[----:B-1----:R-:W-:Y:S05]  /*2fb0*/  @P0 EXIT ;  /* 0x000000000000094d */ /* 0x002fea0003800000 */
[----:B------:R-:W-:Y:S02]  /*2fc0*/  SHF.L.U32 R2, R2, 0x1f, RZ ;  /* 0x0000001f02027819 */ /* 0x000fe400000006ff */
[----:B------:R-:W-:-:S07]  /*2fd0*/  MOV R0, UR4 ;  /* 0x0000000400007c02 */ /* 0x000fce0008000f00 */
.L_x_58:
[----:B-1----:R1:W2:Y:S02]  /*2fe0*/  SYNCS.PHASECHK.TRANS64.TRYWAIT P0, [R0+URZ+0xe0], R2 ;  /* 0x0000e002000075a7 */ /* 0x0022a400080011ff */
[----:B--2---:R-:W-:Y:S05]  /*2ff0*/  @!P0 NANOSLEEP.SYNCS 0x989680 ;  /* 0x009896800000895d */ /* 0x004fea0003900000 */
[----:B------:R-:W2:Y:S02]  /*3000*/  @!P0 SYNCS.PHASECHK.TRANS64 P0, [R0+URZ+0xe0], R2 ;  /* 0x0000e002000085a7 */ /* 0x000ea400080010ff */
[----:B--2---:R-:W-:Y:S05]  /*3010*/  @P0 EXIT ;  /* 0x000000000000094d */ /* 0x004fea0003800000 */
[----:B------:R-:W-:Y:S05]  /*3020*/  BRA `(.L_x_58) ;  /* 0xfffffffc00ec7947 */ /* 0x000fea000383ffff */
.L_x_51:
[----:B------:R-:W-:Y:S05]  /*3030*/  BRA.U UP4, `(.L_x_59) ;  /* 0x0000001104d87547 */ /* 0x000fea000b800000 */
[----:B------:R-:W-:Y:S01]  /*3040*/  UMOV UR6, 0x40 ;  /* 0x0000004000067882 */ /* 0x000fe20000000000 */
[----:B------:R-:W-:Y:S01]  /*3050*/  NOP ;  /* 0x0000000000007918 */ /* 0x000fe20000000000 */
[----:B------:R-:W-:Y:S01]  /*3060*/  ULEA UR6, UR37, UR6, 0x18 ;  /* 0x0000000625067291 */ /* 0x000fe2000f8ec0ff */
[----:B------:R-:W-:Y:S02]  /*3070*/  UMOV UR7, 0x400 ;  /* 0x0000040000077882 */ /* 0x000fe40000000000 */
[----:B------:R-:W-:-:S06]  /*3080*/  ULEA UR37, UR37, UR7, 0x18 ;  /* 0x0000000725257291 */ /* 0x000fcc000f8ec0ff */
[----:B------:R-:W1:Y:S02]  /*3090*/  LDS.U8 R2, [UR6+0x1c] ;  /* 0x00001c06ff027984 */ /* 0x000e640008000000 */
[----:B-1----:R-:W-:-:S13]  /*30a0*/  ISETP.NE.AND P0, PT, R2, RZ, PT ;  /* 0x000000ff0200720c */ /* 0x002fda0003f05270 */
[----:B------:R-:W-:Y:S05]  /*30b0*/  @P0 BRA `(.L_x_60) ;  /* 0x0000000400080947 */ /* 0x000fea0003800000 */
[----:B------:R-:W-:Y:S02]  /*30c0*/  UISETP.NE.U32.AND UP0, UPT, UR5, 0x1, UPT ;  /* 0x000000010500788c */ /* 0x000fe4000bf05070 */
[----:B------:R-:W-:-:S07]  /*30d0*/  UIADD3 UR8, UPT, UPT, UR6, 0x8, URZ ;  /* 0x0000000806087890 */ /* 0x000fce000fffe0ff */
[----:B------:R-:W-:Y:S05]  /*30e0*/  BRA.U !UP0, `(.L_x_61) ;  /* 0x00000001089c7547 */ /* 0x000fea000b800000 */
[----:B------:R-:W-:Y:S01]  /*30f0*/  ELECT P0, URZ, PT ;  /* 0x0000000000ff782f */ /* 0x000fe20003800000 */
[----:B------:R-:W-:-:S12]  /*3100*/  BSSY B0, `(.L_x_61) ;  /* 0x0000025000007945 */ /* 0x000fd80003800000 */
[----:B------:R-:W-:Y:S05]  /*3110*/  @!P0 BRA `(.L_x_62) ;  /* 0x00000000008c8947 */ /* 0x000fea0003800000 */
[----:B------:R-:W-:-:S05]  /*3120*/  UMOV UR7, 0x10 ;  /* 0x0000001000077882 */ /* 0x000fca0000000000 */
[----:B------:R-:W-:Y:S04]  /*3130*/  DEPBAR.LE SB1, 0x36 ;  /* 0x00009d800000791a */ /* 0x000fe80000000000 */
[----:B------:R-:W1:Y:S02]  /*3140*/  UTCATOMSWS.2CTA.FIND_AND_SET.ALIGN UP1, UR7, UR7 ;  /* 0x00000007000775e3 */ /* 0x000e640008220800 */
[----:B-1----:R-:W-:Y:S01]  /*3150*/  MOV R10, UR7 ;  /* 0x00000007000a7c02 */ /* 0x002fe20008000f00 */
[----:B------:R-:W-:Y:S06]  /*3160*/  BRA.U UP1, `(.L_x_63) ;  /* 0x0000000101187547 */ /* 0x000fec000b800000 */
.L_x_64:
[----:B------:R-:W-:Y:S05]  /*3170*/  NANOSLEEP 0x64 ;  /* 0x000000640000795d */ /* 0x000fea0003800000 */
[----:B------:R-:W-:-:S05]  /*3180*/  UMOV UR7, 0x10 ;  /* 0x0000001000077882 */ /* 0x000fca0000000000 */
[----:B------:R-:W-:Y:S04]  /*3190*/  DEPBAR.LE SB1, 0x36 ;  /* 0x00009d800000791a */ /* 0x000fe80000000000 */
[----:B------:R-:W1:Y:S02]  /*31a0*/  UTCATOMSWS.2CTA.FIND_AND_SET.ALIGN UP1, UR7, UR7 ;  /* 0x00000007000775e3 */ /* 0x000e640008220800 */
[----:B-1----:R-:W-:Y:S01]  /*31b0*/  MOV R10, UR7 ;  /* 0x00000007000a7c02 */ /* 0x002fe20008000f00 */
[----:B------:R-:W-:Y:S05]  /*31c0*/  BRA.U !UP1, `(.L_x_64) ;  /* 0xfffffffd09e87547 */ /* 0x000fea000b83ffff */
.L_x_63:
[----:B------:R-:W1:Y:S01]  /*31d0*/  LDS R5, [UR6+0x10] ;  /* 0x00001006ff057984 */ /* 0x000e620008000800 */
[----:B------:R-:W-:Y:S01]  /*31e0*/  IMAD.U32 R3, RZ, RZ, UR37 ;  /* 0x00000025ff037e24 */ /* 0x000fe2000f8e00ff */
[----:B------:R-:W-:-:S03]  /*31f0*/  MOV R2, UR4 ;  /* 0x0000000400027c02 */ /* 0x000fc60008000f00 */
[----:B------:R-:W-:Y:S01]  /*3200*/  VIADD R3, R3, 0x180 ;  /* 0x0000018003037836 */ /* 0x000fe20000000000 */
[----:B-1----:R-:W-:-:S04]  /*3210*/  SHF.L.U32 R5, R5, 0x1f, RZ ;  /* 0x0000001f05057819 */ /* 0x002fc800000006ff */
[----:B------:R-:W1:Y:S02]  /*3220*/  SYNCS.PHASECHK.TRANS64.TRYWAIT P0, [UR6+0x8], R5 ;  /* 0x00000805ff0075a7 */ /* 0x000e640008001106 */
[----:B-1----:R-:W-:Y:S05]  /*3230*/  @P0 BRA `(.L_x_65) ;  /* 0x0000000000080947 */ /* 0x002fea0003800000 */
[----:B------:R-:W1:Y:S02]  /*3240*/  SYNCS.PHASECHK.TRANS64.TRYWAIT P0, [UR6+0x8], R5 ;  /* 0x00000805ff0075a7 */ /* 0x000e640008001106 */
[----:B-1----:R-:W-:Y:S05]  /*3250*/  @!P0 BRA `(.L_x_66) ;  /* 0x0000006800908947 */ /* 0x002fea0003800000 */
.L_x_65:
[----:B-1----:R-:W-:Y:S01]  /*3260*/  HFMA2 R4, -RZ, RZ, 0, 5.9604644775390625e-08 ;  /* 0x00000001ff047431 */ /* 0x002fe200000001ff */
[----:B------:R-:W-:Y:S01]  /*3270*/  UPRMT UR7, UR4, 0x654, UR8 ;  /* 0x0000065404077896 */ /* 0x000fe20008000008 */
[----:B------:R-:W-:Y:S01]  /*3280*/  IMAD.MOV.U32 R7, RZ, RZ, 0xffff ;  /* 0x0000ffffff077424 */ /* 0x000fe200078e00ff */
[----:B------:R-:W-:Y:S01]  /*3290*/  PRMT R2, R2, 0x654, R3 ;  /* 0x0000065402027816 */ /* 0x000fe20000000003 */
[----:B------:R-:W-:Y:S02]  /*32a0*/  IMAD.MOV.U32 R5, RZ, RZ, 0x4 ;  /* 0x00000004ff057424 */ /* 0x000fe400078e00ff */
[----:B------:R-:W-:Y:S01]  /*32b0*/  IMAD.SHL.U32 R9, R10, 0x20, RZ ;  /* 0x000000200a097824 */ /* 0x000fe200078e00ff */
[----:B------:R-:W-:Y:S02]  /*32c0*/  MOV R3, UR7 ;  /* 0x0000000700037c02 */ /* 0x000fe40008000f00 */
[-C--:B------:R-:W-:Y:S01]  /*32d0*/  SHF.L.U32 R7, R7, R10.reuse, RZ ;  /* 0x0000000a07077219 */ /* 0x080fe200000006ff */
[----:B------:R1:W-:Y:S01]  /*32e0*/  SYNCS.ARRIVE.TRANS64.RED RZ, [UR7], R5 ;  /* 0x00000005ffff79a7 */ /* 0x0003e20008000407 */
[----:B------:R-:W-:Y:S01]  /*32f0*/  SHF.L.U32 R6, R4, R10, RZ ;  /* 0x0000000a04067219 */ /* 0x000fe200000006ff */
[----:B------:R1:W-:Y:S04]  /*3300*/  STS [UR37+0x180], R9 ;  /* 0x00018009ff007988 */ /* 0x0003e80008000825 */
[----:B------:R1:W-:Y:S04]  /*3310*/  STAS [R2.64], R10 ;  /* 0x0000000a02007dbd */ /* 0x0003e8000c0008ff */
[----:B------:R1:W-:Y:S04]  /*3320*/  ATOMS.OR RZ, [UR6+0x14], R7 ;  /* 0x00001407ffff798c */ /* 0x0003e8000b000006 */
[----:B------:R1:W-:Y:S04]  /*3330*/  ATOMS.OR RZ, [UR6+0x18], R6 ;  /* 0x00001806ffff798c */ /* 0x0003e8000b000006 */
[----:B------:R1:W-:Y:S02]  /*3340*/  ATOMS.XOR RZ, [UR6+0x10], R4 ;  /* 0x00001004ffff798c */ /* 0x0003e4000b800006 */
.L_x_62:
[----:B------:R-:W-:Y:S05]  /*3350*/  BSYNC B0 ;  /* 0x0000000000007941 */ /* 0x000fea0003800000 */
.L_x_61:
[----:B------:R-:W-:Y:S05]  /*3360*/  BRA.U UP0, `(.L_x_67) ;  /* 0x00000001006c7547 */ /* 0x000fea000b800000 */
[----:B------:R-:W-:-:S03]  /*3370*/  UMOV UR7, 0xffffffff ;  /* 0xffffffff00077882 */ /* 0x000fc60000000000 */
[----:B------:R-:W-:Y:S05]  /*3380*/  BRA.DIV UR7, `(.L_x_68) ;  /* 0x0000006a075c7947 */ /* 0x000fea000b800000 */
[----:B------:R-:W-:-:S13]  /*3390*/  ELECT P6, URZ, PT ;  /* 0x0000000000ff782f */ /* 0x000fda00038c0000 */
.L_x_179:
[----:B------:R-:W-:Y:S05]  /*33a0*/  @!P6 BRA `(.L_x_67) ;  /* 0x00000000005ce947 */ /* 0x000fea0003800000 */
[----:B-1----:R-:W1:Y:S02]  /*33b0*/  LDS R3, [UR6+0x10] ;  /* 0x00001006ff037984 */ /* 0x002e640008000800 */
[----:B-1----:R-:W-:-:S04]  /*33c0*/  SHF.L.U32 R3, R3, 0x1f, RZ ;  /* 0x0000001f03037819 */ /* 0x002fc800000006ff */
[----:B------:R-:W1:Y:S02]  /*33d0*/  SYNCS.PHASECHK.TRANS64.TRYWAIT P0, [UR6+0x8], R3 ;  /* 0x00000803ff0075a7 */ /* 0x000e640008001106 */
[----:B-1----:R-:W-:Y:S05]  /*33e0*/  @P0 BRA `(.L_x_69) ;  /* 0x0000000000080947 */ /* 0x002fea0003800000 */
[----:B------:R-:W1:Y:S02]  /*33f0*/  SYNCS.PHASECHK.TRANS64.TRYWAIT P0, [UR6+0x8], R3 ;  /* 0x00000803ff0075a7 */ /* 0x000e640008001106 */
[----:B-1----:R-:W-:Y:S05]  /*3400*/  @!P0 BRA `(.L_x_70) ;  /* 0x00000068005c8947 */ /* 0x002fea0003800000 */
.L_x_69:
[----:B------:R-:W2:Y:S01]  /*3410*/  LDS R5, [UR37+0x180] ;  /* 0x00018025ff057984 */ /* 0x000ea20008000800 */
[----:B-1----:R-:W-:Y:S02]  /*3420*/  HFMA2 R2, -RZ, RZ, 0, 5.9604644775390625e-08 ;  /* 0x00000001ff027431 */ /* 0x002fe400000001ff */
[----:B------:R-:W-:Y:S01]  /*3430*/  IMAD.MOV.U32 R3, RZ, RZ, 0xffff ;  /* 0x0000ffffff037424 */ /* 0x000fe200078e00ff */
[----:B------:R-:W-:Y:S01]  /*3440*/  UPRMT UR7, UR4, 0x654, UR8 ;  /* 0x0000065404077896 */ /* 0x000fe20008000008 */
[----:B--2---:R-:W-:-:S03]  /*3450*/  IMAD.SHL.U32 R4, R5, 0x20, RZ ;  /* 0x0000002005047824 */ /* 0x004fc600078e00ff */
[-C--:B------:R-:W-:Y:S02]  /*3460*/  SHF.L.U32 R3, R3, R5.reuse, RZ ;  /* 0x0000000503037219 */ /* 0x080fe400000006ff */
[----:B------:R-:W-:Y:S01]  /*3470*/  SHF.L.U32 R5, R2, R5, RZ ;  /* 0x0000000502057219 */ /* 0x000fe200000006ff */
[----:B------:R2:W-:Y:S04]  /*3480*/  STS [UR37+0x180], R4 ;  /* 0x00018004ff007988 */ /* 0x0005e80008000825 */
[----:B------:R2:W-:Y:S04]  /*3490*/  ATOMS.OR RZ, [UR6+0x14], R3 ;  /* 0x00001403ffff798c */ /* 0x0005e8000b000006 */
[----:B------:R2:W-:Y:S01]  /*34a0*/  ATOMS.OR RZ, [UR6+0x18], R5 ;  /* 0x00001805ffff798c */ /* 0x0005e2000b000006 */
[----:B------:R-:W-:Y:S03]  /*34b0*/  SYNCS.ARRIVE.TRANS64.RED.A1T0 RZ, [UR7], RZ ;  /* 0x000000ffffff79a7 */ /* 0x000fe60008100407 */
[----:B------:R2:W-:Y:S01]  /*34c0*/  ATOMS.XOR RZ, [UR6+0x10], R2 ;  /* 0x00001002ffff798c */ /* 0x0005e2000b800006 */
[----:B------:R-:W-:Y:S05]  /*34d0*/  BRA `(.L_x_67) ;  /* 0x0000000000107947 */ /* 0x000fea0003800000 */
.L_x_60:
[----:B------:R-:W-:-:S05]  /*34e0*/  MOV R2, 0xffffffff ;  /* 0xffffffff00027802 */ /* 0x000fca0000000f00 */
[----:B------:R1:W-:Y:S02]  /*34f0*/  STS [UR37+0x180], R2 ;  /* 0x00018002ff007988 */ /* 0x0003e40008000825 */
[----:B-1----:R-:W-:Y:S02]  /*3500*/  MOV R2, 0x3520 ;  /* 0x0000352000027802 */ /* 0x002fe40000000f00 */
[----:B-----5:R-:W-:Y:S05]  /*3510*/  CALL.REL.NOINC `($__internal_1_$__cuda_sm10x_tcgen05_guardrail_trap_phase_invalid_during_alloc) ;  /* 0x0000007000307944 */ /* 0x020fea0003c00000 */
.L_x_67:
[----:B------:R-:W-:Y:S05]  /*3520*/  WARPSYNC.ALL ;  /* 0x0000000000007948 */ /* 0x000fea0003800000 */
[----:B------:R-:W3:Y:S01]  /*3530*/  S2UR UR7, SR_CgaCtaId ;  /* 0x00000000000779c3 */ /* 0x000ee20000008800 */
[----:B------:R-:W-:Y:S01]  /*3540*/  UMOV UR6, 0x400 ;  /* 0x0000040000067882 */ /* 0x000fe20000000000 */
[----:B------:R-:W-:-:S06]  /*3550*/  NOP ;  /* 0x0000000000007918 */ /* 0x000fcc0000000000 */
[----:B------:R-:W-:Y:S06]  /*3560*/  BAR.ARV 0x6, 0xa0 ;  /* 0x0182800000007b1d */ /* 0x000fec0000002000 */
[----:B------:R-:W4:Y:S01]  /*3570*/  LDCU UR8, c[0x0][0x38c] ;  /* 0x00007180ff0877ac */ /* 0x000f220008000800 */
[----:B------:R-:W-:Y:S01]  /*3580*/  LOP3.LUT R0, R0, 0xffff, RZ, 0xc0, !PT ;  /* 0x0000ffff00007812 */ /* 0x000fe200078ec0ff */
[----:B-1----:R-:W-:Y:S01]  /*3590*/  IMAD.MOV.U32 R9, RZ, RZ, 0x1 ;  /* 0x00000001ff097424 */ /* 0x002fe200078e00ff */
[----:B------:R-:W-:Y:S01]  /*35a0*/  LOP3.LUT R8, R8, 0xffff, RZ, 0xc0, !PT ;  /* 0x0000ffff08087812 */ /* 0x000fe200078ec0ff */
[----:B------:R-:W-:Y:S01]  /*35b0*/  UMOV UR19, URZ ;  /* 0x000000ff00137c82 */ /* 0x000fe20008000000 */
[----:B------:R-:W-:Y:S01]  /*35c0*/  R2UR UR11, R0 ;  /* 0x00000000000b72ca */ /* 0x000fe200000e0000 */
[----:B------:R-:W-:Y:S01]  /*35d0*/  UMOV UR18, URZ ;  /* 0x000000ff00127c82 */ /* 0x000fe20008000000 */
[----:B------:R-:W-:Y:S01]  /*35e0*/  R2UR UR12, R8 ;  /* 0x00000000080c72ca */ /* 0x000fe200000e0000 */
[----:B------:R-:W-:Y:S01]  /*35f0*/  IMAD.MOV.U32 R8, RZ, RZ, RZ ;  /* 0x000000ffff087224 */ /* 0x000fe200078e00ff */
[----:B------:R-:W-:Y:S01]  /*3600*/  UMOV UR17, URZ ;  /* 0x000000ff00117c82 */ /* 0x000fe20008000000 */
[----:B---3--:R-:W-:-:S02]  /*3610*/  ULEA UR7, UR7, UR6, 0x18 ;  /* 0x0000000607077291 */ /* 0x008fc4000f8ec0ff */
[----:B------:R-:W-:Y:S02]  /*3620*/  UISETP.NE.AND UP2, UPT, UR5, URZ, UPT ;  /* 0x000000ff0500728c */ /* 0x000fe4000bf45270 */
[----:B------:R-:W-:Y:S02]  /*3630*/  UIADD3 UR13, UPT, UPT, UR7, 0x8400, URZ ;  /* 0x00008400070d7890 */ /* 0x000fe4000fffe0ff */
[----:B------:R-:W-:Y:S02]  /*3640*/  UIADD3 UR14, UPT, UPT, UR7, 0x28400, URZ ;  /* 0x00028400070e7890 */ /* 0x000fe4000fffe0ff */
[----:B----4-:R-:W-:Y:S01]  /*3650*/  UIADD3 UR8, UPT, UPT, UR8, 0x3f, URZ ;  /* 0x0000003f08087890 */ /* 0x010fe2000fffe0ff */
[----:B--2---:R-:W1:Y:S01]  /*3660*/  LDS R2, [UR7+0x180] ;  /* 0x00018007ff027984 */ /* 0x004e620008000800 */
[----:B------:R-:W-:Y:S02]  /*3670*/  USHF.R.U32.HI UR13, URZ, 0x4, UR13 ;  /* 0x00000004ff0d7899 */ /* 0x000fe4000801160d */
[----:B------:R-:W-:-:S02]  /*3680*/  USHF.R.S32.HI UR6, URZ, 0x1f, UR8 ;  /* 0x0000001fff067899 */ /* 0x000fc40008011408 */
[----:B------:R-:W-:Y:S02]  /*3690*/  USHF.R.U32.HI UR14, URZ, 0x4, UR14 ;  /* 0x00000004ff0e7899 */ /* 0x000fe4000801160e */
[----:B------:R-:W-:Y:S02]  /*36a0*/  ULEA.HI UR6, UR6, UR8, URZ, 0x6 ;  /* 0x0000000806067291 */ /* 0x000fe4000f8f30ff */
[----:B------:R-:W-:Y:S02]  /*36b0*/  ULOP3.LUT UR13, UR13, 0x3fff, URZ, 0xc0, !UPT ;  /* 0x00003fff0d0d7892 */ /* 0x000fe4000f8ec0ff */
[----:B------:R-:W-:Y:S02]  /*36c0*/  USHF.R.S32.HI UR6, URZ, 0x6, UR6 ;  /* 0x00000006ff067899 */ /* 0x000fe40008011406 */
[----:B------:R-:W-:Y:S02]  /*36d0*/  ULOP3.LUT UR14, UR14, 0x3fff, URZ, 0xc0, !UPT ;  /* 0x00003fff0e0e7892 */ /* 0x000fe4000f8ec0ff */
[----:B------:R-:W-:Y:S01]  /*36e0*/  UISETP.LT.AND UP0, UPT, UR6, 0x1, UPT ;  /* 0x000000010600788c */ /* 0x000fe2000bf01270 */
[----:B------:R-:W-:Y:S01]  /*36f0*/  UMOV UR28, 0x0 ;  /* 0x00000000001c7882 */ /* 0x000fe20000000000 */
[----:B------:R-:W-:Y:S01]  /*3700*/  UMOV UR29, 0x10200490 ;  /* 0x10200490001d7882 */ /* 0x000fe20000000000 */
[----:B------:R-:W-:-:S02]  /*3710*/  ULOP3.LUT UR13, UR13, 0x10000, URZ, 0xfc, !UPT ;  /* 0x000100000d0d7892 */ /* 0x000fc4000f8efcff */
[----:B------:R-:W-:Y:S02]  /*3720*/  ULOP3.LUT UR14, UR14, 0x10000, URZ, 0xfc, !UPT ;  /* 0x000100000e0e7892 */ /* 0x000fe4000f8efcff */
[----:B------:R-:W-:Y:S01]  /*3730*/  USEL UR20, UR6, 0x1, !UP0 ;  /* 0x0000000106147887 */ /* 0x000fe2000c000000 */
[----:B------:R-:W-:Y:S01]  /*3740*/  UMOV UR26, 0x0 ;  /* 0x00000000001a7882 */ /* 0x000fe20000000000 */
[----:B------:R-:W-:Y:S01]  /*3750*/  UMOV UR27, 0x10200490 ;  /* 0x10200490001b7882 */ /* 0x000fe20000000000 */
[----:B------:R-:W-:Y:S01]  /*3760*/  UMOV UR24, 0x0 ;  /* 0x0000000000187882 */ /* 0x000fe20000000000 */
[----:B------:R-:W-:Y:S01]  /*3770*/  UMOV UR25, 0x10200490 ;  /* 0x1020049000197882 */ /* 0x000fe20000000000 */
[----:B------:R-:W-:Y:S01]  /*3780*/  UMOV UR22, 0x0 ;  /* 0x0000000000167882 */ /* 0x000fe20000000000 */
[----:B------:R-:W-:Y:S01]  /*3790*/  UMOV UR23, 0x10200490 ;  /* 0x1020049000177882 */ /* 0x000fe20000000000 */
[----:B-1----:R-:W-:Y:S02]  /*37a0*/  R2UR UR21, R2 ;  /* 0x00000000021572ca */ /* 0x002fe400000e0000 */
[----:B------:R-:W-:-:S13]  /*37b0*/  CS2R R2, SRZ ;  /* 0x0000000000027805 */ /* 0x000fda000001ff00 */
.L_x_78:
[C---:B------:R-:W-:Y:S02]  /*37c0*/  LEA R0, R8.reuse, UR7, 0x3 ;  /* 0x0000000708007c11 */ /* 0x040fe4000f8e18ff */
[----:B------:R-:W-:Y:S02]  /*37d0*/  SHF.L.U32 R4, R3, 0x1f, RZ ;  /* 0x0000001f03047819 */ /* 0x000fe400000006ff */
[----:B------:R-:W-:Y:S02]  /*37e0*/  LEA R5, R8, UR7, 0x4 ;  /* 0x0000000708057c11 */ /* 0x000fe4000f8e20ff */
[----:B------:R-:W1:Y:S02]  /*37f0*/  SYNCS.PHASECHK.TRANS64.TRYWAIT P0, [R0+URZ+0xd0], R4 ;  /* 0x0000d004000075a7 */ /* 0x000e6400080011ff */
[----:B-1-34-:R-:W-:Y:S05]  /*3800*/  @!P0 BRA `(.L_x_71) ;  /* 0x0000006400748947 */ /* 0x01afea0003800000 */
.L_x_180:
[----:B-1----:R-:W1:Y:S01]  /*3810*/  LDS.128 R4, [R5+0x160] ;  /* 0x0001600005047984 */ /* 0x002e620000000c00 */
[----:B------:R-:W-:Y:S02]  /*3820*/  VIADD R0, R0, 0xe0 ;  /* 0x000000e000007836 */ /* 0x000fe40000000000 */
[----:B------:R-:W-:Y:S01]  /*3830*/  VIADD R8, R8, 0x1 ;  /* 0x0000000108087836 */ /* 0x000fe20000000000 */
[----:B------:R-:W-:Y:S01]  /*3840*/  @!PT LDS RZ, [RZ] ;  /* 0x00000000fffff984 */ /* 0x000fe20000000800 */
[----:B------:R-:W-:Y:S01]  /*3850*/  @!PT LDS RZ, [RZ] ;  /* 0x00000000fffff984 */ /* 0x000fe20000000800 */
[----:B------:R-:W-:Y:S01]  /*3860*/  @!PT LDS RZ, [RZ] ;  /* 0x00000000fffff984 */ /* 0x000fe20000000800 */
[----:B------:R-:W-:Y:S01]  /*3870*/  @!PT LDS RZ, [RZ] ;  /* 0x00000000fffff984 */ /* 0x000fe20000000800 */
[----:B------:R2:W-:Y:S06]  /*3880*/  MEMBAR.ALL.CTA ;  /* 0x0000000000007992 */ /* 0x0005ec0000008000 */
[----:B--2---:R-:W2:Y:S01]  /*3890*/  FENCE.VIEW.ASYNC.S ;  /* 0x00000000000073c6 */ /* 0x004ea20000000000 */
[----:B------:R-:W-:-:S04]  /*38a0*/  PRMT R0, RZ, 0x654, R0 ;  /* 0x00000654ff007816 */ /* 0x000fc80000000000 */
[----:B--2---:R2:W-:Y:S01]  /*38b0*/  SYNCS.ARRIVE.TRANS64.RED.A1T0 RZ, [R0+URZ], RZ ;  /* 0x000000ff00ff79a7 */ /* 0x0045e200081004ff */
[----:B-1----:R-:W-:Y:S01]  /*38c0*/  LOP3.LUT P1, RZ, R6, 0x1, RZ, 0xc0, !PT ;  /* 0x0000000106ff7812 */ /* 0x002fe2000782c0ff */
[----:B--2---:R-:W-:-:S12]  /*38d0*/  BRA.U UP2, `(.L_x_72) ;  /* 0x0000000502087547 */ /* 0x004fd8000b800000 */
[----:B------:R-:W1:Y:S01]  /*38e0*/  LDCU UR8, c[0x0][0x38c] ;  /* 0x00007180ff0877ac */ /* 0x000e620008000800 */
[----:B------:R-:W-:Y:S02]  /*38f0*/  PLOP3.LUT P2, PT, PT, PT, PT, 0x80, 0x8 ;  /* 0x000000000008781c */ /* 0x000fe40003f4f070 */
[----:B------:R-:W-:Y:S01]  /*3900*/  SHF.L.U32 R4, R9, 0x1f, RZ ;  /* 0x0000001f09047819 */ /* 0x000fe200000006ff */
[----:B------:R-:W-:Y:S02]  /*3910*/  ULEA UR9, UR19, UR7, 0x3 ;  /* 0x0000000713097291 */ /* 0x000fe4000f8e18ff */
[----:B------:R-:W-:Y:S02]  /*3920*/  ULEA UR10, UR19, UR21, 0x7 ;  /* 0x00000015130a7291 */ /* 0x000fe4000f8e38ff */
[----:B-1----:R-:W-:-:S06]  /*3930*/  UISETP.GE.AND UP0, UPT, UR8, 0x1, UPT ;  /* 0x000000010800788c */ /* 0x002fcc000bf06270 */
[----:B------:R-:W-:-:S05]  /*3940*/  PLOP3.LUT P0, PT, PT, PT, UP0, 0x80, 0x8 ;  /* 0x000000000008781c */ /* 0x000fca0003f0f008 */
[----:B------:R-:W-:-:S08]  /*3950*/  @UP0 ULEA UR8, UR18, UR7, 0x3 ;  /* 0x0000000712080291 */ /* 0x000fd0000f8e18ff */
[----:B------:R-:W-:-:S04]  /*3960*/  @P0 SHF.L.U32 R0, R2, 0x1f, RZ ;  /* 0x0000001f02000819 */ /* 0x000fc800000006ff */
[----:B------:R1:W2:Y:S01]  /*3970*/  @P0 SYNCS.PHASECHK.TRANS64.TRYWAIT P2, [UR8], R0 ;  /* 0x00000000ff0005a7 */ /* 0x0002a20008041108 */
[----:B------:R-:W3:Y:S02]  /*3980*/  SYNCS.PHASECHK.TRANS64.TRYWAIT P0, [UR9+0x110], R4 ;  /* 0x00011004ff0075a7 */ /* 0x000ee40008001109 */
[----:B-123--:R-:W-:Y:S05]  /*3990*/  @!P0 BRA `(.L_x_73) ;  /* 0x0000006400248947 */ /* 0x00efea0003800000 */
.L_x_182:
[----:B------:R-:W-:Y:S01]  /*39a0*/  UMOV UR16, UR17 ;  /* 0x0000001100107c82 */ /* 0x000fe20008000000 */
[----:B------:R-:W-:Y:S05]  /*39b0*/  BRA.U !UP0, `(.L_x_74) ;  /* 0x0000000108c07547 */ /* 0x000fea000b800000 */
[----:B------:R-:W-:Y:S02]  /*39c0*/  UIADD3 UR16, UPT, UPT, UR20, UR17, URZ ;  /* 0x0000001114107290 */ /* 0x000fe4000fffe0ff */
[----:B------:R-:W-:Y:S01]  /*39d0*/  UPLOP3.LUT UP3, UPT, UPT, UPT, UPT, 0x40, 0x4 ;  /* 0x000000000004789c */ /* 0x000fe20003f6e870 */
[----:B------:R-:W-:Y:S01]  /*39e0*/  UMOV UR15, UR6 ;  /* 0x00000006000f7c82 */ /* 0x000fe20008000000 */
[----:B------:R-:W-:-:S09]  /*39f0*/  UMOV UR46, UR18 ;  /* 0x00000012002e7c82 */ /* 0x000fd20008000000 */
.L_x_77:
[----:B--2---:R-:W-:Y:S01]  /*3a00*/  ULEA UR8, UR46, UR7, 0x3 ;  /* 0x000000072e087291 */ /* 0x004fe2000f8e18ff */
[----:B---3--:R-:W-:Y:S11]  /*3a10*/  @P2 BRA `(.L_x_75) ;  /* 0x00000000000c2947 */ /* 0x008ff60003800000 */
[----:B-1----:R-:W-:Y:S04]  /*3a20*/  SHF.L.U32 R4, R2, 0x1f, RZ ;  /* 0x0000001f02047819 */ /* 0x002fe800000006ff */
[----:B------:R-:W1:Y:S02]  /*3a30*/  SYNCS.PHASECHK.TRANS64.TRYWAIT P0, [UR8], R4 ;  /* 0x00000004ff0075a7 */ /* 0x000e640008001108 */
[----:B-1----:R-:W-:Y:S05]  /*3a40*/  @!P0 BRA `(.L_x_76) ;  /* 0x0000006400108947 */ /* 0x002fea0003800000 */
.L_x_75:
[----:B------:R-:W-:Y:S01]  /*3a50*/  UISETP.NE.AND UP0, UPT, UR15, 0x1, UPT ;  /* 0x000000010f00788c */ /* 0x000fe2000bf05270 */
[----:B------:R-:W-:Y:S01]  /*3a60*/  PLOP3.LUT P2, PT, PT, PT, PT, 0x80, 0x8 ;  /* 0x000000000008781c */ /* 0x000fe20003f4f070 */
[----:B------:R-:W-:Y:S02]  /*3a70*/  UIADD3 UR18, UPT, UPT, UR46, 0x1, URZ ;  /* 0x000000012e127890 */ /* 0x000fe4000fffe0ff */
[----:B------:R-:W-:Y:S02]  /*3a80*/  ULEA UR32, UR46, UR14, 0x9 ;  /* 0x0000000e2e207291 */ /* 0x000fe4000f8e48ff */
[----:B------:R-:W-:Y:S01]  /*3a90*/  UISETP.NE.AND UP1, UPT, UR18, 0x8, UPT ;  /* 0x000000081200788c */ /* 0x000fe2000bf25270 */
[----:B------:R-:W-:Y:S01]  /*3aa0*/  PLOP3.LUT P0, PT, PT, PT, UP0, 0x80, 0x8 ;  /* 0x000000000008781c */ /* 0x000fe20003f0f008 */
[----:B------:R-:W-:Y:S02]  /*3ab0*/  UIADD3 UR44, UPT, UPT, UR32, 0x2, URZ ;  /* 0x00000002202c7890 */ /* 0x000fe4000fffe0ff */
[----:B------:R-:W-:Y:S02]  /*3ac0*/  USEL UR31, URZ, 0x1, UP1 ;  /* 0x00000001ff1f7887 */ /* 0x000fe40008800000 */
[----:B------:R-:W-:Y:S02]  /*3ad0*/  USEL UR18, UR18, URZ, UP1 ;  /* 0x000000ff12127287 */ /* 0x000fe40008800000 */
[----:B------:R-:W-:Y:S02]  /*3ae0*/  UIADD3 UR40, UPT, UPT, UR32, 0x4, URZ ;  /* 0x0000000420287890 */ /* 0x000fe4000fffe0ff */
[----:B------:R-:W-:Y:S01]  /*3af0*/  @UP0 ULEA UR30, UR18, UR7, 0x3 ;  /* 0x00000007121e0291 */ /* 0x000fe2000f8e18ff */
[----:B------:R-:W-:Y:S01]  /*3b00*/  LOP3.LUT R2, R2, UR31, RZ, 0x3c, !PT ;  /* 0x0000001f02027c12 */ /* 0x000fe2000f8e3cff */
[----:B------:R-:W-:Y:S02]  /*3b10*/  UIADD3 UR36, UPT, UPT, UR32, 0x6, URZ ;  /* 0x0000000620247890 */ /* 0x000fe4000fffe0ff */
[----:B------:R-:W-:Y:S01]  /*3b20*/  UIADD3 UR8, UPT, UPT, UR8, 0x40, URZ ;  /* 0x0000004008087890 */ /* 0x000fe2000fffe0ff */
[----:B-1----:R-:W-:Y:S01]  /*3b30*/  @P0 SHF.L.U32 R0, R2, 0x1f, RZ ;  /* 0x0000001f02000819 */ /* 0x002fe200000006ff */
[----:B------:R-:W-:Y:S02]  /*3b40*/  UIADD3 UR17, UPT, UPT, UR17, 0x1, URZ ;  /* 0x0000000111117890 */ /* 0x000fe4000fffe0ff */
[----:B------:R-:W-:Y:S01]  /*3b50*/  UIADD3 UR15, UPT, UPT, UR15, -0x1, URZ ;  /* 0xffffffff0f0f7890 */ /* 0x000fe2000fffe0ff */
[----:B------:R2:W3:Y:S01]  /*3b60*/  @P0 SYNCS.PHASECHK.TRANS64.TRYWAIT P2, [UR30], R0 ;  /* 0x00000000ff0005a7 */ /* 0x0004e2000804111e */
[----:B------:R-:W-:Y:S02]  /*3b70*/  ULEA UR30, UR46, UR13, 0xa ;  /* 0x0000000d2e1e7291 */ /* 0x000fe4000f8e50ff */
[----:B------:R-:W-:Y:S02]  /*3b80*/  UISETP.NE.AND UP0, UPT, UR17, UR16, UPT ;  /* 0x000000101100728c */ /* 0x000fe4000bf05270 */
[----:B------:R-:W-:Y:S02]  /*3b90*/  UIADD3 UR42, UPT, UPT, UR30, 0x2, URZ ;  /* 0x000000021e2a7890 */ /* 0x000fe4000fffe0ff */
[----:B------:R-:W-:Y:S02]  /*3ba0*/  UIADD3 UR38, UPT, UPT, UR30, 0x4, URZ ;  /* 0x000000041e267890 */ /* 0x000fe4000fffe0ff */
[----:B------:R-:W-:Y:S01]  /*3bb0*/  UIADD3 UR34, UPT, UPT, UR30, 0x6, URZ ;  /* 0x000000061e227890 */ /* 0x000fe2000fffe0ff */
[----:B------:R-:W-:Y:S01]  /*3bc0*/  UMOV UR33, 0x40004040 ;  /* 0x4000404000217882 */ /* 0x000fe20000000000 */
[----:B------:R-:W-:Y:S01]  /*3bd0*/  UMOV UR31, 0x40004040 ;  /* 0x40004040001f7882 */ /* 0x000fe20000000000 */
[----:B------:R-:W-:Y:S01]  /*3be0*/  UMOV UR45, 0x40004040 ;  /* 0x40004040002d7882 */ /* 0x000fe20000000000 */
[----:B------:R2:W-:Y:S01]  /*3bf0*/  UTCHMMA.2CTA gdesc[UR30], gdesc[UR32], tmem[UR10], tmem[UR28], idesc[UR29], UP3 ;  /* 0x00ff1c201e0075ea */ /* 0x0005e20009a0000a */
[----:B------:R-:W-:Y:S01]  /*3c00*/  UPLOP3.LUT UP3, UPT, UPT, UPT, UPT, 0x80, 0x8 ;  /* 0x000000000008789c */ /* 0x000fe20003f6f070 */
[----:B------:R-:W-:Y:S01]  /*3c10*/  UMOV UR43, 0x40004040 ;  /* 0x40004040002b7882 */ /* 0x000fe20000000000 */
[----:B------:R-:W-:Y:S01]  /*3c20*/  UMOV UR41, 0x40004040 ;  /* 0x4000404000297882 */ /* 0x000fe20000000000 */
[----:B------:R2:W-:Y:S01]  /*3c30*/  UTCHMMA.2CTA gdesc[UR42], gdesc[UR44], tmem[UR10], tmem[UR26], idesc[UR27], UPT ;  /* 0x00ff1a2c2a0075ea */ /* 0x0005e2000ba0000a */
[----:B------:R-:W-:Y:S01]  /*3c40*/  UMOV UR39, 0x40004040 ;  /* 0x4000404000277882 */ /* 0x000fe20000000000 */
[----:B------:R-:W-:Y:S01]  /*3c50*/  UMOV UR37, 0x40004040 ;  /* 0x4000404000257882 */ /* 0x000fe20000000000 */
[----:B------:R-:W-:Y:S01]  /*3c60*/  UMOV UR35, 0x40004040 ;  /* 0x4000404000237882 */ /* 0x000fe20000000000 */
[----:B------:R2:W-:Y:S01]  /*3c70*/  UTCHMMA.2CTA gdesc[UR38], gdesc[UR40], tmem[UR10], tmem[UR24], idesc[UR25], UPT ;  /* 0x00ff1828260075ea */ /* 0x0005e2000ba0000a */
[----:B------:R2:W-:Y:S01]  /*3c80*/  UTCHMMA.2CTA gdesc[UR34], gdesc[UR36], tmem[UR10], tmem[UR22], idesc[UR23], UPT ;  /* 0x00ff1624220075ea */ /* 0x0005e2000ba0000a */
[----:B------:R2:W-:Y:S01]  /*3c90*/  UTCBAR.2CTA.MULTICAST [UR8], URZ, UR12 ;  /* 0x000000ff080073e9 */ /* 0x0005e2000820080c */
[----:B------:R-:W-:Y:S01]  /*3ca0*/  UMOV UR46, UR18 ;  /* 0x00000012002e7c82 */ /* 0x000fe20008000000 */
[----:B------:R-:W-:Y:S05]  /*3cb0*/  BRA.U UP0, `(.L_x_77) ;  /* 0xfffffffd00507547 */ /* 0x000fea000b83ffff */
.L_x_74:
[----:B------:R-:W-:Y:S01]  /*3cc0*/  UIADD3 UR9, UPT, UPT, UR9, 0xf0, URZ ;  /* 0x000000f009097890 */ /* 0x000fe2000fffe0ff */
[----:B------:R-:W-:-:S08]  /*3cd0*/  UMOV UR17, UR16 ;  /* 0x0000001000117c82 */ /* 0x000fd00008000000 */
[----:B------:R4:W-:Y:S01]  /*3ce0*/  UTCBAR.2CTA.MULTICAST [UR9], URZ, UR11 ;  /* 0x000000ff090073e9 */ /* 0x0009e2000820080b */
[----:B------:R-:W-:Y:S02]  /*3cf0*/  NOP ;  /* 0x0000000000007918 */ /* 0x000fe40000000000 */
.L_x_72:
[----:B------:R-:W-:Y:S01]  /*3d00*/  UIADD3 UR19, UPT, UPT, UR19, 0x1, URZ ;  /* 0x0000000113137890 */ /* 0x000fe2000fffe0ff */
[----:B------:R-:W-:-:S03]  /*3d10*/  ISETP.NE.AND P0, PT, R8, 0x2, PT ;  /* 0x000000020800780c */ /* 0x000fc60003f05270 */
[----:B------:R-:W-:Y:S01]  /*3d20*/  UISETP.NE.AND UP0, UPT, UR19, 0x4, UPT ;  /* 0x000000041300788c */ /* 0x000fe2000bf05270 */
[----:B-12---:R-:W-:Y:S02]  /*3d30*/  SEL R0, RZ, 0x1, P0 ;  /* 0x00000001ff007807 */ /* 0x006fe40000000000 */
[----:B------:R-:W-:Y:S01]  /*3d40*/  SEL R8, R8, RZ, P0 ;  /* 0x000000ff08087207 */ /* 0x000fe20000000000 */
[----:B------:R-:W-:Y:S01]  /*3d50*/  USEL UR8, URZ, 0x1, UP0 ;  /* 0x00000001ff087887 */ /* 0x000fe20008000000 */
[----:B------:R-:W-:Y:S01]  /*3d60*/  LOP3.LUT R3, R3, R0, RZ, 0x3c, !PT ;  /* 0x0000000003037212 */ /* 0x000fe200078e3cff */
[----:B------:R-:W-:-:S04]  /*3d70*/  USEL UR19, UR19, URZ, UP0 ;  /* 0x000000ff13137287 */ /* 0x000fc80008000000 */
[----:B------:R-:W-:Y:S01]  /*3d80*/  LOP3.LUT R9, R9, UR8, RZ, 0x3c, !PT ;  /* 0x0000000809097c12 */ /* 0x000fe2000f8e3cff */
[----:B------:R-:W-:Y:S07]  /*3d90*/  @P1 BRA `(.L_x_78) ;  /* 0xfffffff800881947 */ /* 0x000fee000383ffff */
[----:B------:R-:W1:Y:S01]  /*3da0*/  S2UR UR6, SR_CgaCtaId ;  /* 0x00000000000679c3 */ /* 0x000e620000008800 */
[----:B------:R-:W-:Y:S01]  /*3db0*/  ELECT P0, URZ, PT ;  /* 0x0000000000ff782f */ /* 0x000fe20003800000 */
[----:B------:R-:W-:Y:S01]  /*3dc0*/  HFMA2 R0, -RZ, RZ, 0, 5.9604644775390625e-08 ;  /* 0x00000001ff007431 */ /* 0x000fe200000001ff */
[----:B------:R-:W-:-:S05]  /*3dd0*/  UMOV UR8, 0x40 ;  /* 0x0000004000087882 */ /* 0x000fca0000000000 */
[----:B------:R-:W-:Y:S01]  /*3de0*/  UVIRTCOUNT.DEALLOC.SMPOOL 0x80 ;  /* 0x000000800000784c */ /* 0x000fe20000000000 */
[----:B------:R-:W-:Y:S02]  /*3df0*/  UISETP.NE.AND UP0, UPT, UR5, URZ, UPT ;  /* 0x000000ff0500728c */ /* 0x000fe4000bf05270 */
[----:B-1----:R-:W-:-:S09]  /*3e00*/  ULEA UR6, UR6, UR8, 0x18 ;  /* 0x0000000806067291 */ /* 0x002fd2000f8ec0ff */
[----:B------:R1:W-:Y:S01]  /*3e10*/  @P0 STS.U8 [UR6+0x1c], R0 ;  /* 0x00001c00ff000988 */ /* 0x0003e20008000006 */
[----:B------:R-:W-:Y:S05]  /*3e20*/  BRA.U UP0, `(.L_x_79) ;  /* 0x0000000100a07547 */ /* 0x000fea000b800000 */
[----:B------:R-:W-:Y:S01]  /*3e30*/  UIADD3 UR5, UPT, UPT, UR7, 0x110, URZ ;  /* 0x0000011007057890 */ /* 0x000fe2000fffe0ff */
[----:B------:R-:W-:-:S03]  /*3e40*/  SHF.L.U32 R2, R9, 0x1f, RZ ;  /* 0x0000001f09027819 */ /* 0x000fc600000006ff */
[----:B------:R-:W-:-:S09]  /*3e50*/  ULEA UR8, UR19, UR5, 0x3 ;  /* 0x0000000513087291 */ /* 0x000fd2000f8e18ff */
[----:B------:R-:W2:Y:S02]  /*3e60*/  SYNCS.PHASECHK.TRANS64.TRYWAIT P0, [UR8], R2 ;  /* 0x00000002ff0075a7 */ /* 0x000ea40008001108 */
[----:B--2---:R-:W-:Y:S05]  /*3e70*/  @!P0 BRA `(.L_x_80) ;  /* 0x00000060001c8947 */ /* 0x004fea0003800000 */
.L_x_185:
[----:B----4-:R-:W-:-:S04]  /*3e80*/  UIADD3 UR9, UPT, UPT, UR19, 0x1, URZ ;  /* 0x0000000113097890 */ /* 0x010fc8000fffe0ff */
        /* <DEDUP_REMOVED lines=8> */
.L_x_187:
        /* <DEDUP_REMOVED lines=9> */
.L_x_189:
[----:B------:R-:W-:-:S04]  /*3fa0*/  UIADD3 UR9, UPT, UPT, UR9, 0x1, URZ ;  /* 0x0000000109097890 */ /* 0x000fc8000fffe0ff */
[----:B------:R-:W-:-:S04]  /*3fb0*/  UISETP.NE.AND UP1, UPT, UR9, 0x4, UPT ;  /* 0x000000040900788c */ /* 0x000fc8000bf25270 */
[----:B------:R-:W-:Y:S02]  /*3fc0*/  USEL UR8, URZ, 0x1, UP1 ;  /* 0x00000001ff087887 */ /* 0x000fe40008800000 */
[----:B------:R-:W-:-:S04]  /*3fd0*/  USEL UR9, UR9, URZ, UP1 ;  /* 0x000000ff09097287 */ /* 0x000fc80008800000 */
[----:B------:R-:W-:Y:S01]  /*3fe0*/  ULEA UR9, UR9, UR5, 0x3 ;  /* 0x0000000509097291 */ /* 0x000fe2000f8e18ff */
[----:B------:R-:W-:-:S04]  /*3ff0*/  LOP3.LUT R2, R2, UR8, RZ, 0x3c, !PT ;  /* 0x0000000802027c12 */ /* 0x000fc8000f8e3cff */
[----:B------:R-:W-:Y:S01]  /*4000*/  SHF.L.U32 R2, R2, 0x1f, RZ ;  /* 0x0000001f02027819 */ /* 0x000fe200000006ff */
[----:B-1----:R-:W-:-:S04]  /*4010*/  IMAD.U32 R0, RZ, RZ, UR9 ;  /* 0x00000009ff007e24 */ /* 0x002fc8000f8e00ff */
[----:B------:R1:W2:Y:S03]  /*4020*/  SYNCS.PHASECHK.TRANS64.TRYWAIT P0, [R0+URZ], R2 ;  /* 0x00000002000075a7 */ /* 0x0002a600080011ff */
[----:B--2---:R-:W-:Y:S05]  /*4030*/  @!P0 NANOSLEEP.SYNCS 0x989680 ;  /* 0x009896800000895d */ /* 0x004fea0003900000 */
[----:B------:R-:W2:Y:S02]  /*4040*/  @!P0 SYNCS.PHASECHK.TRANS64 P0, [R0+URZ], R2 ;  /* 0x00000002000085a7 */ /* 0x000ea400080010ff */
[----:B--2---:R-:W-:Y:S05]  /*4050*/  @P0 BRA `(.L_x_83) ;  /* 0x0000000000200947 */ /* 0x004fea0003800000 */
.L_x_84:
[----:B--2---:R2:W4:Y:S02]  /*4060*/  SYNCS.PHASECHK.TRANS64.TRYWAIT P0, [R0+URZ], R2 ;  /* 0x00000002000075a7 */ /* 0x00452400080011ff */
[----:B----4-:R-:W-:Y:S05]  /*4070*/  @!P0 NANOSLEEP.SYNCS 0x989680 ;  /* 0x009896800000895d */ /* 0x010fea0003900000 */
[----:B------:R-:W4:Y:S02]  /*4080*/  @!P0 SYNCS.PHASECHK.TRANS64 P0, [R0+URZ], R2 ;  /* 0x00000002000085a7 */ /* 0x000f2400080010ff */
[----:B----4-:R-:W-:Y:S05]  /*4090*/  @!P0 BRA `(.L_x_84) ;  /* 0xfffffffc00f08947 */ /* 0x010fea000383ffff */
[----:B------:R-:W-:Y:S05]  /*40a0*/  BRA `(.L_x_83) ;  /* 0x00000000000c7947 */ /* 0x000fea0003800000 */
.L_x_79:
[----:B------:R-:W-:-:S04]  /*40b0*/  UIADD3 UR5, UPT, UPT, UR7, 0x150, URZ ;  /* 0x0000015007057890 */ /* 0x000fc8000fffe0ff */
[----:B------:R-:W-:-:S09]  /*40c0*/  UPRMT UR5, UR4, 0x654, UR5 ;  /* 0x0000065404057896 */ /* 0x000fd20008000005 */
[----:B------:R-:W-:Y:S03]  /*40d0*/  SYNCS.ARRIVE.TRANS64.RED.A1T0 RZ, [UR5], RZ ;  /* 0x000000ffffff79a7 */ /* 0x000fe60008100405 */
.L_x_83:
[----:B-12---:R-:W-:Y:S01]  /*40e0*/  SHF.L.U32 R2, RZ, 0x1f, RZ ;  /* 0x0000001fff027819 */ /* 0x006fe200000006ff */
[----:B------:R-:W-:Y:S01]  /*40f0*/  UIADD3 UR5, UPT, UPT, UR7, 0x150, URZ ;  /* 0x0000015007057890 */ /* 0x000fe2000fffe0ff */
[----:B------:R-:W-:Y:S02]  /*4100*/  PLOP3.LUT P0, PT, PT, PT, UP0, 0x80, 0x8 ;  /* 0x000000000008781c */ /* 0x000fe40003f0f008 */
[----:B------:R-:W1:Y:S02]  /*4110*/  SYNCS.PHASECHK.TRANS64.TRYWAIT P1, [UR7+0x150], R2 ;  /* 0x00015002ff0075a7 */ /* 0x000e640008021107 */
[----:B-1----:R-:W-:Y:S09]  /*4120*/  @!P1 BRA `(.L_x_85) ;  /* 0x0000005c00b89947 */ /* 0x002ff20003800000 */
.L_x_191:
[----:B------:R-:W-:Y:S01]  /*4130*/  @!UP0 UPRMT UR5, UR4, 0x654, UR5 ;  /* 0x0000065404058896 */ /* 0x000fe20008000005 */
[----:B------:R-:W-:Y:S02]  /*4140*/  UMOV UR8, 0xffff ;  /* 0x0000ffff00087882 */ /* 0x000fe40000000000 */
[----:B------:R-:W-:-:S06]  /*4150*/  UMOV UR4, 0x1 ;  /* 0x0000000100047882 */ /* 0x000fcc0000000000 */
[----:B------:R-:W-:Y:S01]  /*4160*/  @!P0 SYNCS.ARRIVE.TRANS64.RED.A1T0 RZ, [UR5], RZ ;  /* 0x000000ffffff89a7 */ /* 0x000fe20008100405 */
[----:B------:R-:W-:Y:S01]  /*4170*/  NOP ;  /* 0x0000000000007918 */ /* 0x000fe20000000000 */
[----:B-1----:R-:W1:Y:S01]  /*4180*/  LDS R0, [UR6+0x14] ;  /* 0x00001406ff007984 */ /* 0x002e620008000800 */
[----:B------:R-:W-:-:S04]  /*4190*/  ULOP3.LUT UR5, UR21, 0xffff, URZ, 0xc0, !UPT ;  /* 0x0000ffff15057892 */ /* 0x000fc8000f8ec0ff */
[----:B------:R-:W-:-:S04]  /*41a0*/  USHF.R.U32.HI UR5, URZ, 0x5, UR5 ;  /* 0x00000005ff057899 */ /* 0x000fc80008011605 */
[----:B------:R-:W-:Y:S02]  /*41b0*/  USHF.L.U32 UR8, UR8, UR5, URZ ;  /* 0x0000000508087299 */ /* 0x000fe400080006ff */
[----:B------:R-:W-:-:S04]  /*41c0*/  USHF.L.U32 UR4, UR4, UR5, URZ ;  /* 0x0000000504047299 */ /* 0x000fc800080006ff */
[----:B-1----:R-:W-:-:S04]  /*41d0*/  LOP3.LUT R0, R0, UR8, RZ, 0xc0, !PT ;  /* 0x0000000800007c12 */ /* 0x002fc8000f8ec0ff */
[----:B------:R-:W-:-:S13]  /*41e0*/  ISETP.NE.AND P0, PT, R0, UR8, PT ;  /* 0x0000000800007c0c */ /* 0x000fda000bf05270 */
[----:B------:R-:W-:Y:S05]  /*41f0*/  @P0 BRA `(.L_x_86) ;  /* 0x0000000000580947 */ /* 0x000fea0003800000 */
[----:B------:R-:W1:Y:S02]  /*4200*/  LDS R0, [UR6+0x18] ;  /* 0x00001806ff007984 */ /* 0x000e640008000800 */
[----:B-1----:R-:W-:-:S04]  /*4210*/  LOP3.LUT R0, R0, UR4, RZ, 0xc0, !PT ;  /* 0x0000000400007c12 */ /* 0x002fc8000f8ec0ff */
[----:B------:R-:W-:-:S13]  /*4220*/  ISETP.NE.AND P0, PT, R0, UR4, PT ;  /* 0x0000000400007c0c */ /* 0x000fda000bf05270 */
[----:B------:R-:W-:Y:S05]  /*4230*/  @P0 BRA `(.L_x_87) ;  /* 0x00000000003c0947 */ /* 0x000fea0003800000 */
[----:B------:R-:W1:Y:S01]  /*4240*/  S2R R2, SR_LANEID ;  /* 0x0000000000027919 */ /* 0x000e620000000000 */
[----:B------:R-:W-:Y:S01]  /*4250*/  ULOP3.LUT UR8, URZ, UR8, URZ, 0x33, !UPT ;  /* 0x00000008ff087292 */ /* 0x000fe2000f8e33ff */
[----:B------:R-:W-:Y:S02]  /*4260*/  VOTEU.ANY UR7, UPT, PT ;  /* 0x0000000000077886 */ /* 0x000fe400038e0100 */
[----:B------:R-:W-:-:S03]  /*4270*/  UFLO.U32 UR7, UR7 ;  /* 0x00000007000772bd */ /* 0x000fc600080e0000 */
[----:B------:R-:W-:-:S04]  /*4280*/  IMAD.U32 R0, RZ, RZ, UR8 ;  /* 0x00000008ff007e24 */ /* 0x000fc8000f8e00ff */
[----:B------:R2:W3:Y:S02]  /*4290*/  REDUX UR5, R0 ;  /* 0x00000000000573c4 */ /* 0x0004e40000000000 */
[----:B------:R1:W-:Y:S02]  /*42a0*/  UTCATOMSWS.AND URZ, UR8 ;  /* 0x0000000800ff79e3 */ /* 0x0003e40008000000 */
[----:B-1----:R-:W-:Y:S02]  /*42b0*/  ISETP.EQ.U32.AND P0, PT, R2, UR7, PT ;  /* 0x0000000702007c0c */ /* 0x002fe4000bf02070 */
[----:B--2---:R-:W-:Y:S02]  /*42c0*/  LOP3.LUT R0, RZ, UR4, RZ, 0x33, !PT ;  /* 0x00000004ff007c12 */ /* 0x004fe4000f8e33ff */
[----:B---3--:R-:W-:Y:S02]  /*42d0*/  MOV R2, UR5 ;  /* 0x0000000500027c02 */ /* 0x008fe40008000f00 */
[----:B------:R-:W1:Y:S07]  /*42e0*/  REDUX UR4, R0 ;  /* 0x00000000000473c4 */ /* 0x000e6e0000000000 */
[----:B------:R2:W-:Y:S01]  /*42f0*/  @P0 ATOMS.AND RZ, [UR6+0x14], R2 ;  /* 0x00001402ffff098c */ /* 0x0005e2000a800006 */
[----:B-1----:R-:W-:-:S05]  /*4300*/  IMAD.U32 R0, RZ, RZ, UR4 ;  /* 0x00000004ff007e24 */ /* 0x002fca000f8e00ff */
[----:B------:R2:W-:Y:S01]  /*4310*/  @P0 ATOMS.AND RZ, [UR6+0x18], R0 ;  /* 0x00001800ffff098c */ /* 0x0005e2000a800006 */
[----:B------:R-:W-:Y:S05]  /*4320*/  BRA `(.L_x_88) ;  /* 0x0000000000147947 */ /* 0x000fea0003800000 */
.L_x_87:
[----:B------:R-:W-:Y:S02]  /*4330*/  MOV R2, 0x4350 ;  /* 0x0000435000027802 */ /* 0x000fe40000000f00 */
[----:B---345:R-:W-:Y:S05]  /*4340*/  CALL.REL.NOINC `($__internal_0_$__cuda_sm10x_tcgen05_guardrail_trap_col_being_dealloced_not_returned_by_alloc) ;  /* 0x0000006000987944 */ /* 0x038fea0003c00000 */
[----:B------:R-:W-:Y:S05]  /*4350*/  BRA `(.L_x_88) ;  /* 0x0000000000087947 */ /* 0x000fea0003800000 */
.L_x_86:
[----:B------:R-:W-:Y:S02]  /*4360*/  MOV R2, 0x4380 ;  /* 0x0000438000027802 */ /* 0x000fe40000000f00 */
[----:B---345:R-:W-:Y:S05]  /*4370*/  CALL.REL.NOINC `($__internal_2_$__cuda_sm10x_tcgen05_guardrail_trap_unallocated_columns_being_dealloced) ;  /* 0x0000006000a47944 */ /* 0x038fea0003c00000 */
.L_x_88:
[----:B------:R-:W-:Y:S01]  /*4380*/  NOP ;  /* 0x0000000000007918 */ /* 0x000fe20000000000 */
[----:B----4-:R-:W-:Y:S05]  /*4390*/  EXIT ;  /* 0x000000000000794d */ /* 0x010fea0003800000 */
.L_x_59:
[----:B------:R-:W-:-:S09]  /*43a0*/  UISETP.NE.OR UP5, UPT, UR10, 0x3, UP5 ;  /* 0x000000030a00788c */ /* 0x000fd2000afa5670 */
[----:B------:R-:W-:Y:S05]  /*43b0*/  BRA.U UP5, `(.L_x_89) ;  /* 0x0000001105087547 */ /* 0x000fea000b800000 */
[----:B------:R-:W1:Y:S01]  /*43c0*/  LDC R0, c[0x0][0xb30] ;  /* 0x0002cc00ff007b82 */ /* 0x000e620000000800 */
[----:B------:R-:W2:Y:S01]  /*43d0*/  LDCU.64 UR8, c[0x0][0x888] ;  /* 0x00011100ff0877ac */ /* 0x000ea20008000a00 */
[----:B------:R-:W-:Y:S02]  /*43e0*/  HFMA2 R27, -RZ, RZ, 0, 0 ;  /* 0x00000000ff1b7431 */ /* 0x000fe400000001ff */
[----:B------:R-:W-:Y:S01]  /*43f0*/  IMAD.MOV.U32 R29, RZ, RZ, 0x1 ;  /* 0x00000001ff1d7424 */ /* 0x000fe200078e00ff */
[----:B------:R-:W-:Y:S01]  /*4400*/  MOV R25, 0x2000 ;  /* 0x0000200000197802 */ /* 0x000fe20000000f00 */
[----:B------:R-:W3:Y:S01]  /*4410*/  LDCU.64 UR4, c[0x0][0x890] ;  /* 0x00011200ff0477ac */ /* 0x000ee20008000a00 */
[----:B------:R-:W-:Y:S01]  /*4420*/  IMAD.MOV.U32 R28, RZ, RZ, RZ ;  /* 0x000000ffff1c7224 */ /* 0x000fe200078e00ff */
[----:B------:R-:W4:Y:S01]  /*4430*/  LDC R24, c[0x0][0x370] ;  /* 0x0000dc00ff187b82 */ /* 0x000f220000000800 */
[----:B------:R-:W-:Y:S01]  /*4440*/  UMOV UR7, 0x400 ;  /* 0x0000040000077882 */ /* 0x000fe20000000000 */
[----:B------:R-:W-:-:S02]  /*4450*/  UPLOP3.LUT UP1, UPT, UPT, UPT, UPT, 0x40, 0x4 ;  /* 0x000000000004789c */ /* 0x000fc40003f2e870 */
[----:B------:R-:W-:-:S04]  /*4460*/  ULEA UR7, UR37, UR7, 0x18 ;  /* 0x0000000725077291 */ /* 0x000fc8000f8ec0ff */
[----:B------:R-:W4:Y:S01]  /*4470*/  LDC R3, c[0x0][0xb0c] ;  /* 0x0002c300ff037b82 */ /* 0x000f220000000800 */
[----:B------:R-:W-:Y:S02]  /*4480*/  UIADD3 UR13, UPT, UPT, UR7, 0x98, URZ ;  /* 0x00000098070d7890 */ /* 0x000fe4000fffe0ff */
[----:B--2---:R-:W-:Y:S02]  /*4490*/  UISETP.NE.U32.AND UP2, UPT, UR8, URZ, UPT ;  /* 0x000000ff0800728c */ /* 0x004fe4000bf45070 */
[----:B------:R-:W-:Y:S02]  /*44a0*/  UIADD3 UR33, UPT, UPT, UR7, 0x80, URZ ;  /* 0x0000008007217890 */ /* 0x000fe4000fffe0ff */
[----:B---3--:R-:W-:Y:S01]  /*44b0*/  UISETP.NE.U32.AND UP3, UPT, UR4, URZ, UPT ;  /* 0x000000ff0400728c */ /* 0x008fe2000bf65070 */
[----:B------:R-:W2:Y:S01]  /*44c0*/  LDC R18, c[0x0][0xb20] ;  /* 0x0002c800ff127b82 */ /* 0x000ea20000000800 */
[----:B-1----:R-:W-:Y:S01]  /*44d0*/  ISETP.NE.AND P1, PT, R0, 0x1, PT ;  /* 0x000000010000780c */ /* 0x002fe20003f25270 */
[----:B------:R-:W-:-:S02]  /*44e0*/  UISETP.NE.AND.EX UP2, UPT, UR9, URZ, UPT, UP2 ;  /* 0x000000ff0900728c */ /* 0x000fc4000bf45320 */
[----:B------:R-:W-:Y:S02]  /*44f0*/  UIADD3 UR25, UPT, UPT, UR7, 0x88, URZ ;  /* 0x0000008807197890 */ /* 0x000fe4000fffe0ff */
[----:B------:R-:W-:Y:S02]  /*4500*/  UIADD3 UR17, UPT, UPT, UR7, 0x90, URZ ;  /* 0x0000009007117890 */ /* 0x000fe4000fffe0ff */
[----:B------:R-:W1:Y:S01]  /*4510*/  LDC.64 R30, c[0x0][0x348] ;  /* 0x0000d200ff1e7b82 */ /* 0x000e620000000a00 */
[----:B------:R-:W-:Y:S02]  /*4520*/  UPRMT UR13, UR37, 0x654, UR13 ;  /* 0x00000654250d7896 */ /* 0x000fe4000800000d */
[----:B------:R-:W-:-:S05]  /*4530*/  UISETP.NE.AND.EX UP3, UPT, UR5, URZ, UPT, UP3 ;  /* 0x000000ff0500728c */ /* 0x000fca000bf65330 */
[----:B------:R-:W3:Y:S08]  /*4540*/  LDC.64 R16, c[0x0][0xb10] ;  /* 0x0002c400ff107b82 */ /* 0x000ef00000000a00 */
[----:B------:R-:W1:Y:S08]  /*4550*/  LDC.64 R6, c[0x0][0xb18] ;  /* 0x0002c600ff067b82 */ /* 0x000e700000000a00 */
[----:B------:R-:W1:Y:S08]  /*4560*/  LDC.64 R4, c[0x0][0xb28] ;  /* 0x0002ca00ff047b82 */ /* 0x000e700000000a00 */
[----:B--2-4-:R-:W1:Y:S02]  /*4570*/  LDC R19, c[0x0][0x374] ;  /* 0x0000dd00ff137b82 */ /* 0x014e640000000800 */
.L_x_100:
[C---:B------:R-:W-:Y:S02]  /*4580*/  LEA R0, R28.reuse, UR7, 0x3 ;  /* 0x000000071c007c11 */ /* 0x040fe4000f8e18ff */
[----:B------:R-:W-:Y:S02]  /*4590*/  SHF.L.U32 R2, R27, 0x1f, RZ ;  /* 0x0000001f1b027819 */ /* 0x000fe400000006ff */
[----:B------:R-:W-:Y:S02]  /*45a0*/  LEA R20, R28, UR7, 0x4 ;  /* 0x000000071c147c11 */ /* 0x000fe4000f8e20ff */
[----:B--2---:R-:W2:Y:S02]  /*45b0*/  SYNCS.PHASECHK.TRANS64.TRYWAIT P0, [R0+URZ+0xd0], R2 ;  /* 0x0000d002000075a7 */ /* 0x004ea400080011ff */
[----:B--2---:R-:W-:Y:S05]  /*45c0*/  @!P0 BRA `(.L_x_90) ;  /* 0x0000005800a88947 */ /* 0x004fea0003800000 */
.L_x_192:
[----:B------:R-:W-:Y:S01]  /*45d0*/  ISETP.GE.AND P0, PT, R40, 0x1, PT ;  /* 0x000000012800780c */ /* 0x000fe20003f06270 */
[----:B------:R-:W4:Y:S01]  /*45e0*/  LDS.128 R20, [R20+0x160] ;  /* 0x0001600014147984 */ /* 0x000f220000000c00 */
[----:B--2---:R-:W-:Y:S01]  /*45f0*/  VIADD R0, R0, 0xe0 ;  /* 0x000000e000007836 */ /* 0x004fe20000000000 */
[----:B------:R-:W-:Y:S01]  /*4600*/  @!PT LDS RZ, [RZ] ;  /* 0x00000000fffff984 */ /* 0x000fe20000000800 */
[----:B------:R-:W-:Y:S01]  /*4610*/  @!PT LDS RZ, [RZ] ;  /* 0x00000000fffff984 */ /* 0x000fe20000000800 */
[----:B------:R-:W-:Y:S01]  /*4620*/  @!PT LDS RZ, [RZ] ;  /* 0x00000000fffff984 */ /* 0x000fe20000000800 */
[----:B------:R-:W-:Y:S01]  /*4630*/  @!PT LDS RZ, [RZ] ;  /* 0x00000000fffff984 */ /* 0x000fe20000000800 */
[----:B------:R2:W-:Y:S06]  /*4640*/  MEMBAR.ALL.CTA ;  /* 0x0000000000007992 */ /* 0x0005ec0000008000 */
[----:B--2---:R-:W2:Y:S01]  /*4650*/  FENCE.VIEW.ASYNC.S ;  /* 0x00000000000073c6 */ /* 0x004ea20000000000 */
[----:B------:R-:W-:Y:S04]  /*4660*/  PRMT R0, RZ, 0x654, R0 ;  /* 0x00000654ff007816 */ /* 0x000fe80000000000 */
[----:B--2---:R2:W-:Y:S01]  /*4670*/  SYNCS.ARRIVE.TRANS64.RED.A1T0 RZ, [R0+URZ], RZ ;  /* 0x000000ff00ff79a7 */ /* 0x0045e200081004ff */
[----:B----4-:R-:W-:Y:S11]  /*4680*/  LOP3.LUT P3, RZ, R22, 0x1, RZ, 0xc0, !PT ;  /* 0x0000000116ff7812 */ /* 0x010ff6000786c0ff */
[----:B------:R-:W-:Y:S02]  /*4690*/  @!UPT UIADD3 URZ, UPT, UPT, URZ, URZ, URZ ;  /* 0x000000fffffff290 */ /* 0x000fe4000fffe0ff */
[----:B------:R-:W-:Y:S02]  /*46a0*/  @P3 MOV R11, R20 ;  /* 0x00000014000b3202 */ /* 0x000fe40000000f00 */
[----:B------:R-:W-:Y:S01]  /*46b0*/  @P3 LOP3.LUT R10, R21, 0xffff, RZ, 0xc0, !PT ;  /* 0x0000ffff150a3812 */ /* 0x000fe200078ec0ff */
[----:B--2---:R-:W-:Y:S06]  /*46c0*/  @!P0 BRA `(.L_x_91) ;  /* 0x0000000000a48947 */ /* 0x004fec0003800000 */
[-C--:B-1----:R-:W-:Y:S01]  /*46d0*/  IMAD.HI.U32 R0, R19, R7.reuse, RZ ;  /* 0x0000000713007227 */ /* 0x082fe200078e00ff */
[----:B------:R-:W-:Y:S02]  /*46e0*/  ISETP.NE.AND P0, PT, R6, 0x1, PT ;  /* 0x000000010600780c */ /* 0x000fe40003f05270 */
[----:B------:R-:W-:Y:S01]  /*46f0*/  ISETP.NE.AND P2, PT, R40, 0x1, PT ;  /* 0x000000012800780c */ /* 0x000fe20003f45270 */
[----:B---3--:R-:W-:Y:S01]  /*4700*/  IMAD.HI.U32 R9, R24, R16, RZ ;  /* 0x0000001018097227 */ /* 0x008fe200078e00ff */
[----:B------:R-:W-:Y:S02]  /*4710*/  SHF.R.U32.HI R0, RZ, R18, R0 ;  /* 0x00000012ff007219 */ /* 0x000fe40000011600 */
[----:B------:R-:W-:Y:S01]  /*4720*/  ISETP.NE.AND P4, PT, R3, 0x1, PT ;  /* 0x000000010300780c */ /* 0x000fe20003f85270 */
[----:B------:R-:W-:Y:S01]  /*4730*/  IMAD.HI.U32 R13, R10, R7, RZ ;  /* 0x000000070a0d7227 */ /* 0x000fe200078e00ff */
[----:B------:R-:W-:Y:S02]  /*4740*/  SHF.R.U32.HI R9, RZ, R17, R9 ;  /* 0x00000011ff097219 */ /* 0x000fe40000011609 */
[----:B------:R-:W-:Y:S01]  /*4750*/  SEL R0, R19, R0, !P0 ;  /* 0x0000000013007207 */ /* 0x000fe20004000000 */
[----:B------:R-:W-:Y:S01]  /*4760*/  IMAD.HI.U32 R12, R11, R16, RZ ;  /* 0x000000100b0c7227 */ /* 0x000fe200078e00ff */
[----:B------:R-:W-:Y:S03]  /*4770*/  SEL R9, R24, R9, !P4 ;  /* 0x0000000918097207 */ /* 0x000fe60006000000 */
[-C--:B------:R-:W-:Y:S01]  /*4780*/  IMAD.HI.U32 R8, R0, R4.reuse, RZ ;  /* 0x0000000400087227 */ /* 0x080fe200078e00ff */
[----:B------:R-:W-:Y:S03]  /*4790*/  SHF.R.U32.HI R12, RZ, R17, R12 ;  /* 0x00000011ff0c7219 */ /* 0x000fe6000001160c */
[----:B------:R-:W-:Y:S01]  /*47a0*/  IMAD.HI.U32 R2, R9, R4, RZ ;  /* 0x0000000409027227 */ /* 0x000fe200078e00ff */
[-C--:B------:R-:W-:Y:S02]  /*47b0*/  @P2 SHF.R.U32.HI R0, RZ, R5.reuse, R8 ;  /* 0x00000005ff002219 */ /* 0x080fe40000011608 */
[----:B------:R-:W-:Y:S02]  /*47c0*/  SHF.R.U32.HI R8, RZ, R18, R13 ;  /* 0x00000012ff087219 */ /* 0x000fe4000001160d */
[----:B------:R-:W-:Y:S01]  /*47d0*/  @P2 SHF.R.U32.HI R9, RZ, R5, R2 ;  /* 0x00000005ff092219 */ /* 0x000fe20000011602 */
[----:B------:R-:W-:Y:S01]  /*47e0*/  IMAD R0, R40, R0, RZ ;  /* 0x0000000028007224 */ /* 0x000fe200078e02ff */
[----:B------:R-:W-:Y:S02]  /*47f0*/  SEL R8, R10, R8, !P0 ;  /* 0x000000080a087207 */ /* 0x000fe40004000000 */
[----:B------:R-:W-:Y:S01]  /*4800*/  SEL R2, R11, R12, !P4 ;  /* 0x0000000c0b027207 */ /* 0x000fe20006000000 */
[----:B------:R-:W-:Y:S01]  /*4810*/  IMAD R12, R40, R9, RZ ;  /* 0x00000009280c7224 */ /* 0x000fe200078e02ff */
[C---:B------:R-:W-:Y:S01]  /*4820*/  ISETP.GE.AND P0, PT, R8.reuse, R0, PT ;  /* 0x000000000800720c */ /* 0x040fe20003f06270 */
[----:B------:R-:W-:Y:S03]  /*4830*/  IMAD.HI.U32 R0, R8, R4, RZ ;  /* 0x0000000408007227 */ /* 0x000fe600078e00ff */
[----:B------:R-:W-:Y:S02]  /*4840*/  ISETP.GE.OR P0, PT, R2, R12, P0 ;  /* 0x0000000c0200720c */ /* 0x000fe40000706670 */
[-C--:B------:R-:W-:Y:S04]  /*4850*/  SHF.R.U32.HI R0, RZ, R5.reuse, R0 ;  /* 0x00000005ff007219 */ /* 0x080fe80000011600 */
[----:B------:R-:W-:Y:S05]  /*4860*/  SEL R13, R8, R0, !P2 ;  /* 0x00000000080d7207 */ /* 0x000fea0005000000 */
[----:B------:R-:W-:Y:S02]  /*4870*/  IMAD.MOV R12, RZ, RZ, -R13 ;  /* 0x000000ffff0c7224 */ /* 0x000fe400078e0a0d */
[----:B------:R-:W-:Y:S04]  /*4880*/  @!P0 IMAD.HI.U32 R0, R2, R4, RZ ;  /* 0x0000000402008227 */ /* 0x000fe800078e00ff */
[----:B------:R-:W-:Y:S01]  /*4890*/  IMAD R12, R40, R12, R8 ;  /* 0x0000000c280c7224 */ /* 0x000fe200078e0208 */
[----:B------:R-:W-:Y:S04]  /*48a0*/  @!P0 SHF.R.U32.HI R0, RZ, R5, R0 ;  /* 0x00000005ff008219 */ /* 0x000fe80000011600 */
[----:B------:R-:W-:Y:S04]  /*48b0*/  @!P0 SEL R0, R2, R0, !P2 ;  /* 0x0000000002008207 */ /* 0x000fe80005000000 */
[----:B------:R-:W-:Y:S01]  /*48c0*/  @!P0 IADD3 R13, PT, PT, R13, -R0, RZ ;  /* 0x800000000d0d8210 */ /* 0x000fe20007ffe0ff */
[----:B------:R-:W-:Y:S01]  /*48d0*/  @!P0 IMAD R0, R9, R12, R0 ;  /* 0x0000000c09008224 */ /* 0x000fe200078e0200 */
[----:B------:R-:W-:Y:S01]  /*48e0*/  IADD3 R9, PT, PT, -R8, RZ, RZ ;  /* 0x000000ff08097210 */ /* 0x000fe20007ffe1ff */
[--C-:B------:R-:W-:Y:S02]  /*48f0*/  IMAD.MOV R12, RZ, RZ, -R2.reuse ;  /* 0x000000ffff0c7224 */ /* 0x100fe400078e0a02 */
[----:B------:R-:W-:Y:S02]  /*4900*/  @!P0 IMAD R8, R13, R40, R2 ;  /* 0x000000280d088224 */ /* 0x000fe400078e0202 */
[----:B------:R-:W-:Y:S02]  /*4910*/  @!P0 IMAD.MOV.U32 R2, RZ, RZ, R0 ;  /* 0x000000ffff028224 */ /* 0x000fe400078e0000 */
[----:B------:R-:W-:Y:S02]  /*4920*/  IMAD R11, R3, R12, R11 ;  /* 0x0000000c030b7224 */ /* 0x000fe400078e020b */
[----:B------:R-:W-:Y:S02]  /*4930*/  IMAD R10, R6, R9, R10 ;  /* 0x00000009060a7224 */ /* 0x000fe400078e020a */
[----:B------:R-:W-:Y:S02]  /*4940*/  IMAD R11, R2, R3, R11 ;  /* 0x00000003020b7224 */ /* 0x000fe400078e020b */
[----:B------:R-:W-:Y:S02]  /*4950*/  IMAD R10, R8, R6, R10 ;  /* 0x00000006080a7224 */ /* 0x000fe400078e020a */
.L_x_91:
[----:B------:R-:W-:Y:S05]  /*4960*/  BRA.U UP1, `(.L_x_92) ;  /* 0x0000000101107547 */ /* 0x000fea000b800000 */
[----:B------:R-:W-:Y:S04]  /*4970*/  MOV R2, UR6 ;  /* 0x0000000600027c02 */ /* 0x000fe80008000f00 */
[----:B------:R-:W-:Y:S04]  /*4980*/  SHF.L.U32 R2, R2, 0x1f, RZ ;  /* 0x0000001f02027819 */ /* 0x000fe800000006ff */
[----:B------:R-:W2:Y:S02]  /*4990*/  SYNCS.PHASECHK.TRANS64.TRYWAIT P0, [UR7+0xc8], R2 ;  /* 0x0000c802ff0075a7 */ /* 0x000ea40008001107 */
[----:B--2---:R-:W-:Y:S05]  /*49a0*/  @!P0 BRA `(.L_x_93) ;  /* 0x0000005400c48947 */ /* 0x004fea0003800000 */
.L_x_92:
[----:B------:R-:W-:Y:S02]  /*49b0*/  R2UR UR35, R14 ;  /* 0x000000000e2372ca */ /* 0x000fe400000e0000 */
[----:B------:R-:W-:Y:S02]  /*49c0*/  R2UR UR34, R15 ;  /* 0x000000000f2272ca */ /* 0x000fe400000e0000 */
[----:B------:R-:W-:Y:S02]  /*49d0*/  ISETP.NE.U32.AND P2, PT, RZ, UR4, PT ;  /* 0x00000004ff007c0c */ /* 0x000fe4000bf45070 */
[----:B------:R-:W-:Y:S02]  /*49e0*/  SHF.L.U32 R14, R29, 0x1f, RZ ;  /* 0x0000001f1d0e7819 */ /* 0x000fe400000006ff */
[----:B------:R-:W-:Y:S05]  /*49f0*/  ISETP.NE.AND.EX P2, PT, RZ, UR5, PT, P2 ;  /* 0x00000005ff007c0c */ /* 0x000fea000bf45320 */
[----:B------:R-:W-:Y:S02]  /*4a00*/  USHF.L.U32 UR35, UR35, 0x7, URZ ;  /* 0x0000000723237899 */ /* 0x000fe400080006ff */
[----:B------:R-:W-:Y:S01]  /*4a10*/  USHF.L.U32 UR34, UR34, 0x7, URZ ;  /* 0x0000000722227899 */ /* 0x000fe200080006ff */
[----:B------:R-:W-:Y:S11]  /*4a20*/  BRA.U !UP3, `(.L_x_94) ;  /* 0x000000010b347547 */ /* 0x000ff6000b800000 */
[----:B------:R-:W-:Y:S01]  /*4a30*/  UPLOP3.LUT UP0, UPT, UPT, UPT, UP2, 0x80, 0x8 ;  /* 0x000000000008789c */ /* 0x000fe20003f0f020 */
[----:B--2---:R-:W-:Y:S02]  /*4a40*/  HFMA2 R0, -RZ, RZ, 0, 5.9604644775390625e-08 ;  /* 0x00000001ff007431 */ /* 0x004fe400000001ff */
[----:B------:R-:W-:Y:S03]  /*4a50*/  IMAD.MOV.U32 R96, RZ, RZ, 0x1 ;  /* 0x00000001ff607424 */ /* 0x000fe600078e00ff */
[----:B------:R-:W-:Y:S05]  /*4a60*/  PLOP3.LUT P0, PT, PT, PT, UP0, 0x80, 0x8 ;  /* 0x000000000008781c */ /* 0x000fea0003f0f008 */
[----:B------:R-:W2:Y:S01]  /*4a70*/  @UP0 LDCU.64 UR10, c[0x0][0x888] ;  /* 0x00011100ff0a07ac */ /* 0x000ea20008000a00 */
[----:B------:R-:W-:Y:S07]  /*4a80*/  @UP0 UIMAD UR8, UR36, UR4, URZ ;  /* 0x00000004240802a4 */ /* 0x000fee000f8e02ff */
[----:B------:R-:W-:Y:S01]  /*4a90*/  @!P0 PRMT R96, R0, 0x7610, R96 ;  /* 0x0000761000608816 */ /* 0x000fe20000000060 */
[----:B--2---:R-:W-:Y:S03]  /*4aa0*/  @UP0 UIMAD.WIDE UR10, UR8, 0x4, UR10 ;  /* 0x00000004080a08a5 */ /* 0x004fe6000f8e020a */
[----:B------:R-:W2:Y:S03]  /*4ab0*/  @!UP0 LDCU UR8, c[0x0][0x880] ;  /* 0x00011000ff0887ac */ /* 0x000ea60008000800 */
[----:B------:R-:W-:Y:S01]  /*4ac0*/  IMAD.U32 R8, RZ, RZ, UR10 ;  /* 0x0000000aff087e24 */ /* 0x000fe2000f8e00ff */
[----:B------:R-:W-:Y:S05]  /*4ad0*/  MOV R9, UR11 ;  /* 0x0000000b00097c02 */ /* 0x000fea0008000f00 */
[----:B-----5:R4:W5:Y:S02]  /*4ae0*/  @P0 LDG.E R49, desc[UR44][R8.64] ;  /* 0x0000002c08310981 */ /* 0x020964000c1e1900 */
[----:B--2-4-:R-:W-:Y:S07]  /*4af0*/  @!P0 IMAD.U32 R49, RZ, RZ, UR8 ;  /* 0x00000008ff318e24 */ /* 0x014fee000f8e00ff */
.L_x_94:
[----:B-----5:R-:W-:Y:S01]  /*4b00*/  @!P2 FSETP.EQ.AND P0, PT, R49, RZ, PT ;  /* 0x000000ff3100a20b */ /* 0x020fe20003f02000 */
[----:B------:R-:W-:Y:S01]  /*4b10*/  @!UPT UIADD3 URZ, UPT, UPT, URZ, URZ, URZ ;  /* 0x000000fffffff290 */ /* 0x000fe2000fffe0ff */
[----:B------:R-:W-:Y:S11]  /*4b20*/  @!P2 BRA `(.L_x_95) ;  /* 0x000000000014a947 */ /* 0x000ff60003800000 */
[----:B------:R-:W-:Y:S02]  /*4b30*/  LOP3.LUT P2, RZ, R96, 0xff, RZ, 0xc0, !PT ;  /* 0x000000ff60ff7812 */ /* 0x000fe4000784c0ff */
[----:B------:R-:W-:Y:S04]  /*4b40*/  PLOP3.LUT P0, PT, PT, PT, UP0, 0x80, 0x8 ;  /* 0x000000000008781c */ /* 0x000fe80003f0f008 */
[----:B------:R-:W-:Y:S07]  /*4b50*/  PLOP3.LUT P0, PT, P0, PT, PT, 0x8, 0x80 ;  /* 0x000000000080781c */ /* 0x000fee000070e170 */
[----:B------:R-:W-:Y:S11]  /*4b60*/  @P2 FSETP.EQ.AND P0, PT, R49, RZ, PT ;  /* 0x000000ff3100220b */ /* 0x000ff60003f02000 */
[----:B------:R-:W-:Y:S02]  /*4b70*/  @!UPT UIADD3 URZ, UPT, UPT, URZ, URZ, URZ ;  /* 0x000000fffffff290 */ /* 0x000fe4000fffe0ff */
.L_x_95:
[----:B------:R-:W4:Y:S01]  /*4b80*/  SYNCS.PHASECHK.TRANS64.TRYWAIT P2, [UR7+0xa0], R14 ;  /* 0x0000a00eff0075a7 */ /* 0x000f220008041107 */
[----:B------:R-:W-:Y:S04]  /*4b90*/  ELECT P4, URZ, PT ;  /* 0x0000000000ff782f */ /* 0x000fe80003880000 */
[----:B------:R-:W-:Y:S11]  /*4ba0*/  PLOP3.LUT P4, PT, P0, P4, PT, 0xf2, 0x2f ;  /* 0x00000000002f781c */ /* 0x000ff60000789e72 */
[----:B------:R-:W-:Y:S02]  /*4bb0*/  @!UPT UIADD3 URZ, UPT, UPT, URZ, URZ, URZ ;  /* 0x000000fffffff290 */ /* 0x000fe4000fffe0ff */
[----:B-1----:R-:W-:Y:S05]  /*4bc0*/  @!P4 IADD3 R8, P0, PT, R30, 0x580, RZ ;  /* 0x000005801e08c810 */ /* 0x002fea0007f1e0ff */
[----:B--2---:R-:W-:Y:S01]  /*4bd0*/  @!P4 IMAD.X R2, RZ, RZ, R31, P0 ;  /* 0x000000ffff02c224 */ /* 0x004fe200000e061f */
[----:B----4-:R-:W-:Y:S07]  /*4be0*/  @!P2 BRA `(.L_x_96) ;  /* 0x00000054004ca947 */ /* 0x010fee0003800000 */
.L_x_195:
[----:B------:R-:W-:Y:S01]  /*4bf0*/  @!P4 R2UR UR8, R2 ;  /* 0x000000000208c2ca */ /* 0x000fe200000e0000 */
[----:B------:R-:W-:Y:S01]  /*4c00*/  VOTEU.ALL UP1, P4 ;  /* 0x0000000000ff7886 */ /* 0x000fe20002020000 */
[----:B------:R-:W-:Y:S01]  /*4c10*/  @!P4 R2UR UR9, R8 ;  /* 0x000000000809c2ca */ /* 0x000fe200000e0000 */
[----:B-1----:R-:W-:Y:S01]  /*4c20*/  @!P4 IMAD.MOV.U32 R0, RZ, RZ, 0x2000 ;  /* 0x00002000ff00c424 */ /* 0x002fe200078e00ff */
[----:B------:R-:W-:Y:S01]  /*4c30*/  UMOV UR10, 0x0 ;  /* 0x00000000000a7882 */ /* 0x000fe20000000000 */
[----:B------:R-:W-:Y:S01]  /*4c40*/  UMOV UR11, 0x10000000 ;  /* 0x10000000000b7882 */ /* 0x000fe20000000000 */
[----:B------:R-:W-:Y:S01]  /*4c50*/  @!UP1 UIADD3 UR32, UPT, UPT, UR7, 0x200, URZ ;  /* 0x0000020007209890 */ /* 0x000fe2000fffe0ff */
[----:B------:R-:W-:Y:S06]  /*4c60*/  VOTEU.ALL UP1, P4 ;  /* 0x0000000000ff7886 */ /* 0x000fec0002020000 */
[----:B------:R-:W-:Y:S01]  /*4c70*/  IMAD.U32 R9, RZ, RZ, UR8 ;  /* 0x00000008ff097e24 */ /* 0x000fe2000f8e00ff */
[----:B------:R-:W-:Y:S01]  /*4c80*/  UPRMT UR8, UR37, 0x654, UR33 ;  /* 0x0000065425087896 */ /* 0x000fe20008000021 */
[----:B------:R-:W-:Y:S03]  /*4c90*/  IMAD.U32 R8, RZ, RZ, UR9 ;  /* 0x00000009ff087e24 */ /* 0x000fe6000f8e00ff */
[----:B------:R-:W-:Y:S02]  /*4ca0*/  @!P4 R2UR UR15, R9 ;  /* 0x00000000090fc2ca */ /* 0x000fe400000e0000 */
[----:B------:R-:W-:Y:S02]  /*4cb0*/  @!P4 R2UR UR14, R8 ;  /* 0x00000000080ec2ca */ /* 0x000fe400000e0000 */
[----:B------:R-:W-:Y:S05]  /*4cc0*/  @!P4 IADD3 R8, P0, PT, R30, 0x580, RZ ;  /* 0x000005801e08c810 */ /* 0x000fea0007f1e0ff */
[----:B------:R-:W-:Y:S06]  /*4cd0*/  @!P4 IMAD.X R2, RZ, RZ, R31, P0 ;  /* 0x000000ffff02c224 */ /* 0x000fec00000e061f */
[----:B------:R1:W-:Y:S01]  /*4ce0*/  @!UP1 UTMALDG.3D [UR32], [UR14], desc[UR10] ;  /* 0x00000a200e0095b4 */ /* 0x0003e20008011000 */
[----:B------:R1:W-:Y:S01]  /*4cf0*/  @!P4 SYNCS.ARRIVE.TRANS64.RED.A0TR RZ, [UR7+0x80], R0 ;  /* 0x00008000ffffc9a7 */ /* 0x0003e20008300407 */
[----:B------:R-:W-:Y:S01]  /*4d00*/  SYNCS.ARRIVE.TRANS64.RED.A1T0 RZ, [UR8], RZ ;  /* 0x000000ffffff79a7 */ /* 0x000fe20008100408 */
[----:B------:R-:W2:Y:S02]  /*4d10*/  SYNCS.PHASECHK.TRANS64.TRYWAIT P2, [UR7+0xa8], R14 ;  /* 0x0000a80eff0075a7 */ /* 0x000ea40008041107 */
[----:B-12---:R-:W-:Y:S05]  /*4d20*/  @!P2 BRA `(.L_x_97) ;  /* 0x000000540014a947 */ /* 0x006fea0003800000 */
.L_x_197:
[----:B------:R-:W-:Y:S01]  /*4d30*/  @!P4 R2UR UR8, R2 ;  /* 0x000000000208c2ca */ /* 0x000fe200000e0000 */
[----:B------:R-:W-:Y:S01]  /*4d40*/  VOTEU.ALL UP1, P4 ;  /* 0x0000000000ff7886 */ /* 0x000fe20002020000 */
[----:B------:R-:W-:Y:S01]  /*4d50*/  @!P4 R2UR UR9, R8 ;  /* 0x000000000809c2ca */ /* 0x000fe200000e0000 */
[----:B-1----:R-:W-:Y:S01]  /*4d60*/  @!P4 IMAD.MOV.U32 R0, RZ, RZ, 0x2000 ;  /* 0x00002000ff00c424 */ /* 0x002fe200078e00ff */
[----:B------:R-:W-:Y:S01]  /*4d70*/  UMOV UR10, 0x0 ;  /* 0x00000000000a7882 */ /* 0x000fe20000000000 */
[----:B------:R-:W-:Y:S01]  /*4d80*/  UMOV UR11, 0x10000000 ;  /* 0x10000000000b7882 */ /* 0x000fe20000000000 */
[----:B------:R-:W-:Y:S02]  /*4d90*/  @!UP1 UIADD3 UR26, UPT, UPT, UR34, 0x20, URZ ;  /* 0x00000020221a9890 */ /* 0x000fe4000fffe0ff */
[----:B------:R-:W-:Y:S01]  /*4da0*/  @!UP1 UIADD3 UR24, UPT, UPT, UR7, 0x2200, URZ ;  /* 0x0000220007189890 */ /* 0x000fe2000fffe0ff */
[----:B------:R-:W-:Y:S01]  /*4db0*/  VOTEU.ALL UP1, P4 ;  /* 0x0000000000ff7886 */ /* 0x000fe20002020000 */
[----:B------:R-:W-:Y:S01]  /*4dc0*/  UMOV UR27, UR35 ;  /* 0x00000023001b7c82 */ /* 0x000fe20008000000 */
[----:B------:R-:W-:Y:S02]  /*4dd0*/  UMOV UR28, UR36 ;  /* 0x00000024001c7c82 */ /* 0x000fe40008000000 */
        /* <DEDUP_REMOVED lines=12> */
.L_x_199:
[----:B------:R-:W2:Y:S01]  /*4ea0*/  LDC.64 R12, c[0x0][0xb18] ;  /* 0x0002c600ff0c7b82 */ /* 0x000ea20000000a00 */
[----:B------:R-:W-:Y:S01]  /*4eb0*/  @!P4 R2UR UR8, R2 ;  /* 0x000000000208c2ca */ /* 0x000fe200000e0000 */
[----:B------:R-:W-:Y:S01]  /*4ec0*/  VOTEU.ALL UP1, P4 ;  /* 0x0000000000ff7886 */ /* 0x000fe20002020000 */
[----:B------:R-:W-:Y:S01]  /*4ed0*/  @!P4 R2UR UR9, R8 ;  /* 0x000000000809c2ca */ /* 0x000fe200000e0000 */
[----:B-1----:R-:W-:Y:S01]  /*4ee0*/  @!P4 IMAD.MOV.U32 R0, RZ, RZ, 0x2000 ;  /* 0x00002000ff00c424 */ /* 0x002fe200078e00ff */
[----:B------:R-:W-:Y:S03]  /*4ef0*/  UMOV UR10, 0x0 ;  /* 0x00000000000a7882 */ /* 0x000fe60000000000 */
[----:B------:R-:W1:Y:S01]  /*4f00*/  @!P1 LDC R2, c[0x0][0xb0c] ;  /* 0x0002c300ff029b82 */ /* 0x000e620000000800 */
[----:B------:R-:W-:Y:S01]  /*4f10*/  @!UP1 UIADD3 UR18, UPT, UPT, UR34, 0x40, URZ ;  /* 0x0000004022129890 */ /* 0x000fe2000fffe0ff */
[----:B------:R-:W-:Y:S01]  /*4f20*/  @P3 SHF.R.U32.HI R26, RZ, 0x10, R21 ;  /* 0x00000010ff1a3819 */ /* 0x000fe20000011615 */
[----:B------:R-:W-:Y:S01]  /*4f30*/  @!UP1 UIADD3 UR16, UPT, UPT, UR7, 0x4200, URZ ;  /* 0x0000420007109890 */ /* 0x000fe2000fffe0ff */
[----:B------:R-:W-:Y:S01]  /*4f40*/  VIADD R28, R28, 0x1 ;  /* 0x000000011c1c7836 */ /* 0x000fe20000000000 */
[----:B------:R-:W-:Y:S01]  /*4f50*/  VOTEU.ALL UP1, P4 ;  /* 0x0000000000ff7886 */ /* 0x000fe20002020000 */
[----:B------:R-:W-:Y:S01]  /*4f60*/  UMOV UR11, 0x10000000 ;  /* 0x10000000000b7882 */ /* 0x000fe20000000000 */
[----:B------:R-:W-:Y:S01]  /*4f70*/  UMOV UR19, UR35 ;  /* 0x0000002300137c82 */ /* 0x000fe20008000000 */
[----:B------:R-:W-:Y:S01]  /*4f80*/  IMAD.U32 R9, RZ, RZ, UR8 ;  /* 0x00000008ff097e24 */ /* 0x000fe2000f8e00ff */
[----:B------:R-:W-:Y:S01]  /*4f90*/  UMOV UR20, UR36 ;  /* 0x0000002400147c82 */ /* 0x000fe20008000000 */
[----:B------:R-:W-:Y:S01]  /*4fa0*/  IMAD.U32 R8, RZ, RZ, UR9 ;  /* 0x00000009ff087e24 */ /* 0x000fe2000f8e00ff */
[----:B------:R-:W-:Y:S02]  /*4fb0*/  UPRMT UR8, UR37, 0x654, UR17 ;  /* 0x0000065425087896 */ /* 0x000fe40008000011 */
[----:B------:R-:W-:Y:S02]  /*4fc0*/  @!P4 R2UR UR15, R9 ;  /* 0x00000000090fc2ca */ /* 0x000fe400000e0000 */
[----:B------:R-:W-:Y:S02]  /*4fd0*/  @!P4 R2UR UR14, R8 ;  /* 0x00000000080ec2ca */ /* 0x000fe400000e0000 */
[----:B------:R-:W4:Y:S11]  /*4fe0*/  LDC.64 R8, c[0x0][0xb10] ;  /* 0x0002c400ff087b82 */ /* 0x000f360000000a00 */
[----:B------:R1:W-:Y:S01]  /*4ff0*/  @!UP1 UTMALDG.3D [UR16], [UR14], desc[UR10] ;  /* 0x00000a100e0095b4 */ /* 0x0003e20008011000 */
[----:B------:R5:W-:Y:S01]  /*5000*/  @!P4 SYNCS.ARRIVE.TRANS64.RED.A0TR RZ, [UR7+0x90], R0 ;  /* 0x00009000ffffc9a7 */ /* 0x000be20008300407 */
[C---:B----4-:R-:W-:Y:S01]  /*5010*/  @!P1 IMAD.HI.U32 R8, R11.reuse, R8, RZ ;  /* 0x000000080b089227 */ /* 0x050fe200078e00ff */
[----:B--2---:R-:W-:Y:S02]  /*5020*/  @!P1 ISETP.NE.AND P0, PT, R12, 0x1, PT ;  /* 0x000000010c00980c */ /* 0x004fe40003f05270 */
[----:B-1----:R-:W-:Y:S01]  /*5030*/  @!P1 ISETP.NE.AND P2, PT, R2, 0x1, PT ;  /* 0x000000010200980c */ /* 0x002fe20003f45270 */
[----:B------:R-:W-:Y:S01]  /*5040*/  SYNCS.ARRIVE.TRANS64.RED.A1T0 RZ, [UR8], RZ ;  /* 0x000000ffffff79a7 */ /* 0x000fe20008100408 */
[C---:B------:R-:W-:Y:S01]  /*5050*/  @!P1 IMAD.HI.U32 R13, R10.reuse, R13, RZ ;  /* 0x0000000d0a0d9227 */ /* 0x040fe200078e00ff */
[----:B------:R-:W-:Y:S04]  /*5060*/  @!P1 SHF.R.U32.HI R8, RZ, R9, R8 ;  /* 0x00000009ff089219 */ /* 0x000fe80000011608 */
[----:B------:R-:W-:Y:S01]  /*5070*/  @!P1 SEL R8, R11, R8, !P2 ;  /* 0x000000080b089207 */ /* 0x000fe20005000000 */
[----:B------:R-:W1:Y:S01]  /*5080*/  SYNCS.PHASECHK.TRANS64.TRYWAIT P5, [UR7+0xb8], R14 ;  /* 0x0000b80eff0075a7 */ /* 0x000e6200080a1107 */
[----:B-----5:R-:W2:Y:S02]  /*5090*/  @!P1 LDC R0, c[0x0][0xb20] ;  /* 0x0002c800ff009b82 */ /* 0x020ea40000000800 */
[----:B--2---:R-:W-:Y:S04]  /*50a0*/  @!P1 SHF.R.U32.HI R0, RZ, R0, R13 ;  /* 0x00000000ff009219 */ /* 0x004fe8000001160d */
[----:B------:R-:W-:Y:S05]  /*50b0*/  @!P1 SEL R9, R10, R0, !P0 ;  /* 0x000000000a099207 */ /* 0x000fea0004000000 */
[----:B------:R-:W-:Y:S02]  /*50c0*/  @!P1 IMAD.IADD R0, R9, 0x1, -R8 ;  /* 0x0000000109009824 */ /* 0x000fe400078e0a08 */
[----:B------:R-:W-:Y:S02]  /*50d0*/  @!P1 IMAD.IADD R8, R8, 0x1, -R9 ;  /* 0x0000000108089824 */ /* 0x000fe400078e0a09 */
[----:B------:R-:W-:Y:S02]  /*50e0*/  @!P1 IMAD R11, R0, R2, R11 ;  /* 0x00000002000b9224 */ /* 0x000fe400078e020b */
[----:B------:R-:W-:Y:S01]  /*50f0*/  @!P1 IMAD R10, R8, R12, R10 ;  /* 0x0000000c080a9224 */ /* 0x000fe200078e020a */
[----:B-1----:R-:W-:Y:S06]  /*5100*/  @!P5 BRA `(.L_x_99) ;  /* 0x00000050004cd947 */ /* 0x002fec0003800000 */
.L_x_201:
[----:B------:R-:W-:Y:S01]  /*5110*/  @!P4 IADD3 R2, P0, PT, R30, 0x580, RZ ;  /* 0x000005801e02c810 */ /* 0x000fe20007f1e0ff */
[----:B------:R-:W-:Y:S01]  /*5120*/  VOTEU.ALL UP1, P4 ;  /* 0x0000000000ff7886 */ /* 0x000fe20002020000 */
[----:B------:R-:W-:Y:S01]  /*5130*/  UMOV UR18, 0x0 ;  /* 0x0000000000127882 */ /* 0x000fe20000000000 */
[----:B------:R-:W-:Y:S01]  /*5140*/  UMOV UR19, 0x10000000 ;  /* 0x1000000000137882 */ /* 0x000fe20000000000 */
[----:B------:R-:W-:Y:S01]  /*5150*/  @!P4 R2UR UR9, R2 ;  /* 0x000000000209c2ca */ /* 0x000fe200000e0000 */
[----:B-1----:R-:W-:Y:S01]  /*5160*/  @!P4 IMAD.X R0, RZ, RZ, R31, P0 ;  /* 0x000000ffff00c224 */ /* 0x002fe200000e061f */
[----:B------:R-:W-:Y:S01]  /*5170*/  @!UP1 UIADD3 UR10, UPT, UPT, UR34, 0x60, URZ ;  /* 0x00000060220a9890 */ /* 0x000fe2000fffe0ff */
[----:B------:R-:W-:Y:S01]  /*5180*/  ISETP.NE.AND P0, PT, R28, 0x2, PT ;  /* 0x000000021c00780c */ /* 0x000fe20003f05270 */
[----:B------:R-:W-:Y:S01]  /*5190*/  UMOV UR11, UR35 ;  /* 0x00000023000b7c82 */ /* 0x000fe20008000000 */
[----:B------:R-:W-:Y:S01]  /*51a0*/  UMOV UR12, UR36 ;  /* 0x00000024000c7c82 */ /* 0x000fe20008000000 */
[----:B------:R-:W-:Y:S01]  /*51b0*/  @!P4 R2UR UR8, R0 ;  /* 0x000000000008c2ca */ /* 0x000fe200000e0000 */
[----:B------:R-:W-:Y:S01]  /*51c0*/  IMAD.IADD R15, R10, 0x1, R94 ;  /* 0x000000010a0f7824 */ /* 0x000fe200078e025e */
[----:B------:R-:W-:Y:S01]  /*51d0*/  @P3 R2UR UR36, R26 ;  /* 0x000000001a2432ca */ /* 0x000fe200000e0000 */
[----:B------:R-:W-:Y:S01]  /*51e0*/  IMAD.IADD R14, R11, 0x1, R95 ;  /* 0x000000010b0e7824 */ /* 0x000fe200078e025f */
[----:B------:R-:W-:Y:S02]  /*51f0*/  SEL R0, RZ, 0x1, P0 ;  /* 0x00000001ff007807 */ /* 0x000fe40000000000 */
[----:B------:R-:W-:Y:S01]  /*5200*/  LOP3.LUT R29, R29, 0x1, RZ, 0x3c, !PT ;  /* 0x000000011d1d7812 */ /* 0x000fe200078e3cff */
[----:B------:R-:W-:Y:S01]  /*5210*/  IMAD.U32 R8, RZ, RZ, UR9 ;  /* 0x00000009ff087e24 */ /* 0x000fe2000f8e00ff */
[----:B------:R-:W-:Y:S01]  /*5220*/  @!UP1 UIADD3 UR9, UPT, UPT, UR7, 0x98, URZ ;  /* 0x0000009807099890 */ /* 0x000fe2000fffe0ff */
[----:B------:R-:W-:Y:S02]  /*5230*/  LOP3.LUT R27, R27, R0, RZ, 0x3c, !PT ;  /* 0x000000001b1b7212 */ /* 0x000fe400078e3cff */
[----:B------:R-:W-:Y:S02]  /*5240*/  SEL R28, R28, RZ, P0 ;  /* 0x000000ff1c1c7207 */ /* 0x000fe40000000000 */
[----:B------:R-:W-:Y:S01]  /*5250*/  IMAD.U32 R9, RZ, RZ, UR8 ;  /* 0x00000008ff097e24 */ /* 0x000fe2000f8e00ff */
[----:B------:R-:W-:Y:S01]  /*5260*/  @!P4 R2UR UR14, R8 ;  /* 0x00000000080ec2ca */ /* 0x000fe200000e0000 */
[----:B------:R-:W-:Y:S01]  /*5270*/  @!UP1 UIADD3 UR8, UPT, UPT, UR7, 0x6200, URZ ;  /* 0x0000620007089890 */ /* 0x000fe2000fffe0ff */
[----:B------:R-:W-:Y:S02]  /*5280*/  VOTEU.ALL UP1, P4 ;  /* 0x0000000000ff7886 */ /* 0x000fe40002020000 */
[----:B------:R-:W-:Y:S11]  /*5290*/  @!P4 R2UR UR15, R9 ;  /* 0x00000000090fc2ca */ /* 0x000ff600000e0000 */
[----:B------:R-:W-:Y:S02]  /*52a0*/  @!UPT UIADD3 URZ, UPT, UPT, URZ, URZ, URZ ;  /* 0x000000fffffff290 */ /* 0x000fe4000fffe0ff */
[----:B------:R2:W-:Y:S01]  /*52b0*/  @!UP1 UTMALDG.3D [UR8], [UR14], desc[UR18] ;  /* 0x000012080e0095b4 */ /* 0x0005e20008011000 */
[----:B------:R2:W-:Y:S01]  /*52c0*/  @!P4 SYNCS.ARRIVE.TRANS64.RED.A0TR RZ, [UR7+0x98], R25 ;  /* 0x00009819ffffc9a7 */ /* 0x0005e20008300407 */
[----:B------:R-:W-:Y:S01]  /*52d0*/  UPLOP3.LUT UP1, UPT, UPT, UPT, UPT, 0x80, 0x8 ;  /* 0x000000000008789c */ /* 0x000fe20003f2f070 */
[----:B------:R-:W-:Y:S01]  /*52e0*/  SYNCS.ARRIVE.TRANS64.RED.A1T0 RZ, [UR13], RZ ;  /* 0x000000ffffff79a7 */ /* 0x000fe2000810040d */
[----:B------:R-:W-:Y:S09]  /*52f0*/  @P3 BRA `(.L_x_100) ;  /* 0xfffffff000a03947 */ /* 0x000ff2000383ffff */
[----:B------:R-:W-:-:S04]  /*5300*/  SHF.L.U32 R2, R29, 0x1f, RZ ;  /* 0x0000001f1d027819 */ /* 0x000fc800000006ff */
[----:B------:R-:W1:Y:S02]  /*5310*/  SYNCS.PHASECHK.TRANS64.TRYWAIT P0, [UR7+0xa0], R2 ;  /* 0x0000a002ff0075a7 */ /* 0x000e640008001107 */
[----:B-1----:R-:W-:Y:S05]  /*5320*/  @!P0 BRA `(.L_x_101) ;  /* 0x0000004c00dc8947 */ /* 0x002fea0003800000 */
.L_x_203:
[----:B------:R-:W4:Y:S02]  /*5330*/  SYNCS.PHASECHK.TRANS64.TRYWAIT P0, [UR7+0xa8], R2 ;  /* 0x0000a802ff0075a7 */ /* 0x000f240008001107 */
[----:B----4-:R-:W-:Y:S05]  /*5340*/  @!P0 BRA `(.L_x_102) ;  /* 0x0000004c00ec8947 */ /* 0x010fea0003800000 */
.L_x_205:
[----:B------:R-:W4:Y:S02]  /*5350*/  SYNCS.PHASECHK.TRANS64.TRYWAIT P0, [UR7+0xb0], R2 ;  /* 0x0000b002ff0075a7 */ /* 0x000f240008001107 */
[----:B----4-:R-:W-:Y:S05]  /*5360*/  @!P0 BRA `(.L_x_103) ;  /* 0x0000004c00fc8947 */ /* 0x010fea0003800000 */
.L_x_207:
[----:B-1----:R-:W-:-:S07]  /*5370*/  MOV R0, UR7 ;  /* 0x0000000700007c02 */ /* 0x002fce0008000f00 */
.L_x_104:
[----:B-1----:R-:W-:-:S04]  /*5380*/  SHF.L.U32 R2, R29, 0x1f, RZ ;  /* 0x0000001f1d027819 */ /* 0x002fc800000006ff */
[----:B------:R1:W4:Y:S03]  /*5390*/  SYNCS.PHASECHK.TRANS64.TRYWAIT P0, [R0+URZ+0xb8], R2 ;  /* 0x0000b802000075a7 */ /* 0x00032600080011ff */
[----:B----4-:R-:W-:Y:S05]  /*53a0*/  @!P0 NANOSLEEP.SYNCS 0x989680 ;  /* 0x009896800000895d */ /* 0x010fea0003900000 */
[----:B------:R-:W4:Y:S02]  /*53b0*/  @!P0 SYNCS.PHASECHK.TRANS64 P0, [R0+URZ+0xb8], R2 ;  /* 0x0000b802000085a7 */ /* 0x000f2400080010ff */
[----:B--2-4-:R-:W-:Y:S05]  /*53c0*/  @P0 EXIT ;  /* 0x000000000000094d */ /* 0x014fea0003800000 */
[----:B------:R-:W-:Y:S05]  /*53d0*/  BRA `(.L_x_104) ;  /* 0xfffffffc00e87947 */ /* 0x000fea000383ffff */
.L_x_89:
[----:B------:R-:W-:-:S06]  /*53e0*/  UISETP.GE.AND UP1, UPT, UR10, 0x4, UPT ;  /* 0x000000040a00788c */ /* 0x000fcc000bf26270 */
[----:B------:R-:W-:-:S13]  /*53f0*/  PLOP3.LUT P0, PT, PT, PT, UP1, 0x80, 0x8 ;  /* 0x000000000008781c */ /* 0x000fda0003f0f018 */
[----:B------:R-:W-:Y:S05]  /*5400*/  @!P0 EXIT ;  /* 0x000000000000894d */ /* 0x000fea0003800000 */
[----:B------:R-:W-:Y:S01]  /*5410*/  BAR.SYNC.DEFER_BLOCKING 0x6, 0xa0 ;  /* 0x0182800000007b1d */ /* 0x000fe20000010000 */
[C---:B------:R-:W-:Y:S01]  /*5420*/  IMAD.SHL.U32 R2, R109.reuse, 0x20, RZ ;  /* 0x000000206d027824 */ /* 0x040fe200078e00ff */
[C---:B------:R-:W-:Y:S01]  /*5430*/  SHF.L.U32 R46, R109.reuse, 0x10, RZ ;  /* 0x000000106d2e7819 */ /* 0x040fe200000006ff */
[C---:B------:R-:W-:Y:S01]  /*5440*/  IMAD.SHL.U32 R108, R109.reuse, 0x4, RZ ;  /* 0x000000046d6c7824 */ /* 0x040fe200078e00ff */
[C---:B------:R-:W-:Y:S01]  /*5450*/  LOP3.LUT R110, R109.reuse, 0x60, RZ, 0xc0, !PT ;  /* 0x000000606d6e7812 */ /* 0x040fe200078ec0ff */
[----:B------:R-:W-:Y:S01]  /*5460*/  HFMA2 R105, -RZ, RZ, 0, 5.9604644775390625e-08 ;  /* 0x00000001ff697431 */ /* 0x000fe200000001ff */
[----:B------:R-:W-:Y:S02]  /*5470*/  UMOV UR46, 0x400 ;  /* 0x00000400002e7882 */ /* 0x000fe40000000000 */
[----:B------:R-:W1:Y:S01]  /*5480*/  LDC R99, c[0x0][0x370] ;  /* 0x0000dc00ff637b82 */ /* 0x000e620000000800 */
[----:B------:R-:W-:Y:S01]  /*5490*/  ULEA UR46, UR37, UR46, 0x18 ;  /* 0x0000002e252e7291 */ /* 0x000fe2000f8ec0ff */
[----:B------:R-:W-:Y:S01]  /*54a0*/  LOP3.LUT R3, R2, 0xc0, RZ, 0xc0, !PT ;  /* 0x000000c002037812 */ /* 0x000fe200078ec0ff */
[----:B------:R-:W-:Y:S01]  /*54b0*/  HFMA2 R103, -RZ, RZ, 0, 0 ;  /* 0x00000000ff677431 */ /* 0x000fe200000001ff */
[----:B------:R-:W-:Y:S01]  /*54c0*/  LOP3.LUT R107, R109, 0x2, RZ, 0xc0, !PT ;  /* 0x000000026d6b7812 */ /* 0x000fe200078ec0ff */
[----:B------:R-:W-:Y:S01]  /*54d0*/  UIADD3 UR4, UPT, UPT, UR46, 0x200, URZ ;  /* 0x000002002e047890 */ /* 0x000fe2000fffe0ff */
[----:B------:R-:W-:Y:S01]  /*54e0*/  LOP3.LUT R108, R3, 0x18, R108, 0xf8, !PT ;  /* 0x00000018036c7812 */ /* 0x000fe200078ef86c */
[----:B------:R-:W-:Y:S01]  /*54f0*/  IMAD.MOV.U32 R45, RZ, RZ, RZ ;  /* 0x000000ffff2d7224 */ /* 0x000fe200078e00ff */
[----:B------:R-:W2:Y:S01]  /*5500*/  LDC R42, c[0x0][0xb0c] ;  /* 0x0002c300ff2a7b82 */ /* 0x000ea20000000800 */
[----:B------:R-:W-:Y:S01]  /*5510*/  LOP3.LUT R46, R46, 0x600000, RZ, 0xc0, !PT ;  /* 0x006000002e2e7812 */ /* 0x000fe200078ec0ff */
[----:B------:R-:W-:Y:S01]  /*5520*/  IMAD.MOV.U32 R113, RZ, RZ, RZ ;  /* 0x000000ffff717224 */ /* 0x000fe200078e00ff */
[----:B------:R-:W-:Y:S01]  /*5530*/  LOP3.LUT R108, R108, 0xf20, R2, 0xf8, !PT ;  /* 0x00000f206c6c7812 */ /* 0x000fe200078ef802 */
[----:B------:R-:W-:Y:S01]  /*5540*/  IMAD.U32 R101, RZ, RZ, UR4 ;  /* 0x00000004ff657e24 */ /* 0x000fe2000f8e00ff */
[----:B------:R-:W-:Y:S01]  /*5550*/  LOP3.LUT R109, R109, 0x4, RZ, 0xc0, !PT ;  /* 0x000000046d6d7812 */ /* 0x000fe200078ec0ff */
[----:B------:R-:W3:Y:S01]  /*5560*/  LDCU.64 UR50, c[0x0][0x348] ;  /* 0x00006900ff3277ac */ /* 0x000ee20008000a00 */
[----:B------:R-:W-:Y:S01]  /*5570*/  MOV R104, RZ ;  /* 0x000000ff00687202 */ /* 0x000fe20000000f00 */
[----:B------:R-:W4:Y:S01]  /*5580*/  LDC R97, c[0x0][0xb20] ;  /* 0x0002c800ff617b82 */ /* 0x000f220000000800 */
[----:B------:R-:W3:Y:S01]  /*5590*/  LDS R0, [UR46+0x180] ;  /* 0x0001802eff007984 */ /* 0x000ee20008000800 */
[----:B------:R-:W-:Y:S01]  /*55a0*/  IMAD R108, R108, 0x2, R101 ;  /* 0x000000026c6c7824 */ /* 0x000fe200078e0265 */
[----:B------:R-:W1:Y:S03]  /*55b0*/  LDCU.64 UR38, c[0x0][0x888] ;  /* 0x00011100ff2677ac */ /* 0x000e660008000a00 */
[--C-:B------:R-:W-:Y:S01]  /*55c0*/  IMAD R107, R107, -0x10, R108.reuse ;  /* 0xfffffff06b6b7824 */ /* 0x100fe200078e026c */
[----:B------:R-:W-:Y:S01]  /*55d0*/  UMOV UR47, URZ ;  /* 0x000000ff002f7c82 */ /* 0x000fe20008000000 */
[----:B------:R-:W1:Y:S01]  /*55e0*/  LDC R41, c[0x0][0xb30] ;  /* 0x0002cc00ff297b82 */ /* 0x000e620000000800 */
[----:B------:R-:W-:Y:S01]  /*55f0*/  IMAD R106, R109, -0x10, R108 ;  /* 0xfffffff06d6a7824 */ /* 0x000fe200078e026c */
[----:B------:R-:W-:-:S06]  /*5600*/  UMOV UR49, URZ ;  /* 0x000000ff00317c82 */ /* 0x000fcc0008000000 */
[----:B------:R-:W1:Y:S08]  /*5610*/  LDC.64 R92, c[0x0][0xb10] ;  /* 0x0002c400ff5c7b82 */ /* 0x000e700000000a00 */
[----:B------:R-:W1:Y:S08]  /*5620*/  LDC.64 R38, c[0x0][0xb18] ;  /* 0x0002c600ff267b82 */ /* 0x000e700000000a00 */
[----:B------:R-:W1:Y:S08]  /*5630*/  LDC.64 R88, c[0x0][0x888] ;  /* 0x00022200ff587b82 */ /* 0x000e700000000a00 */
[----:B------:R-:W1:Y:S01]  /*5640*/  LDC.64 R36, c[0x0][0xb28] ;  /* 0x0002ca00ff247b82 */ /* 0x000e620000000a00 */
[----:B---3--:R-:W-:-:S07]  /*5650*/  IMAD.IADD R46, R0, 0x1, R46 ;  /* 0x00000001002e7824 */ /* 0x008fce00078e022e */
[----:B------:R-:W3:Y:S08]  /*5660*/  LDC.64 R90, c[0x0][0x890] ;  /* 0x00022400ff5a7b82 */ /* 0x000ef00000000a00 */
[----:B------:R-:W1:Y:S08]  /*5670*/  LDC.64 R86, c[0x0][0x8b0] ;  /* 0x00022c00ff567b82 */ /* 0x000e700000000a00 */
[----:B------:R-:W1:Y:S08]  /*5680*/  LDC.64 R84, c[0x0][0x8a8] ;  /* 0x00022a00ff547b82 */ /* 0x000e700000000a00 */
[----:B--2-4-:R-:W1:Y:S02]  /*5690*/  LDC R98, c[0x0][0x374] ;  /* 0x0000dd00ff627b82 */ /* 0x014e640000000800 */
.L_x_149:
[----:B------:R-:W-:Y:S02]  /*56a0*/  LEA R0, R113, UR46, 0x3 ;  /* 0x0000002e71007c11 */ /* 0x000fe4000f8e18ff */
[----:B------:R-:W-:Y:S02]  /*56b0*/  SHF.L.U32 R2, R103, 0x1f, RZ ;  /* 0x0000001f67027819 */ /* 0x000fe400000006ff */
[----:B-1----:R-:W-:Y:S02]  /*56c0*/  LEA R16, R113, UR46, 0x4 ;  /* 0x0000002e71107c11 */ /* 0x002fe4000f8e20ff */
[----:B------:R-:W2:Y:S02]  /*56d0*/  SYNCS.PHASECHK.TRANS64.TRYWAIT P0, [R0+URZ+0xd0], R2 ;  /* 0x0000d002000075a7 */ /* 0x000ea400080011ff */
[----:B--2-4-:R-:W-:Y:S05]  /*56e0*/  @!P0 BRA `(.L_x_105) ;  /* 0x0000004c00348947 */ /* 0x014fea0003800000 */
.L_x_208:
[----:B------:R-:W4:Y:S01]  /*56f0*/  LDC.64 R10, c[0x0][0xb10] ;  /* 0x0002c400ff0a7b82 */ /* 0x000f220000000a00 */
[----:B------:R-:W3:Y:S01]  /*5700*/  LDS.128 R16, [R16+0x160] ;  /* 0x0001600010107984 */ /* 0x000ee20000000c00 */
[----:B-1----:R-:W-:Y:S01]  /*5710*/  ISETP.NE.AND P1, PT, R41, 0x1, PT ;  /* 0x000000012900780c */ /* 0x002fe20003f25270 */
[----:B--2---:R-:W-:Y:S01]  /*5720*/  VIADD R0, R0, 0xe0 ;  /* 0x000000e000007836 */ /* 0x004fe20000000000 */
[----:B------:R-:W-:Y:S04]  /*5730*/  ISETP.GE.AND P0, PT, R40, 0x1, PT ;  /* 0x000000012800780c */ /* 0x000fe80003f06270 */
[----:B------:R-:W1:Y:S01]  /*5740*/  LDC.64 R8, c[0x0][0xb18] ;  /* 0x0002c600ff087b82 */ /* 0x000e620000000a00 */
[----:B------:R-:W-:Y:S01]  /*5750*/  PRMT R0, RZ, 0x654, R0 ;  /* 0x00000654ff007816 */ /* 0x000fe20000000000 */
[----:B------:R-:W-:Y:S01]  /*5760*/  @!PT LDS RZ, [RZ] ;  /* 0x00000000fffff984 */ /* 0x000fe20000000800 */
[----:B------:R-:W-:Y:S01]  /*5770*/  @!PT LDS RZ, [RZ] ;  /* 0x00000000fffff984 */ /* 0x000fe20000000800 */
[----:B------:R-:W-:Y:S01]  /*5780*/  @!PT LDS RZ, [RZ] ;  /* 0x00000000fffff984 */ /* 0x000fe20000000800 */
[----:B------:R-:W-:Y:S01]  /*5790*/  @!PT LDS RZ, [RZ] ;  /* 0x00000000fffff984 */ /* 0x000fe20000000800 */
[----:B------:R2:W-:Y:S06]  /*57a0*/  MEMBAR.ALL.CTA ;  /* 0x0000000000007992 */ /* 0x0005ec0000008000 */
[----:B--2---:R-:W2:Y:S01]  /*57b0*/  FENCE.VIEW.ASYNC.S ;  /* 0x00000000000073c6 */ /* 0x004ea20000000000 */
[----:B------:R-:W1:Y:S08]  /*57c0*/  @!P1 LDC R12, c[0x0][0xb20] ;  /* 0x0002c800ff0c9b82 */ /* 0x000e700000000800 */
[----:B------:R-:W1:Y:S01]  /*57d0*/  @!P1 LDC R7, c[0x0][0xb0c] ;  /* 0x0002c300ff079b82 */ /* 0x000e620000000800 */
[----:B--2---:R2:W-:Y:S01]  /*57e0*/  SYNCS.ARRIVE.TRANS64.RED.A1T0 RZ, [R0+URZ], RZ ;  /* 0x000000ff00ff79a7 */ /* 0x0045e200081004ff */
[----:B---3--:R-:W-:Y:S04]  /*57f0*/  LOP3.LUT P4, RZ, R18, 0x1, RZ, 0xc0, !PT ;  /* 0x0000000112ff7812 */ /* 0x008fe8000788c0ff */
[----:B------:R-:W-:Y:S09]  /*5800*/  P2R R111, PR, RZ, 0x10 ;  /* 0x00000010ff6f7803 */ /* 0x000ff20000000000 */
[----:B------:R-:W-:Y:S02]  /*5810*/  @P4 MOV R44, R16 ;  /* 0x00000010002c4202 */ /* 0x000fe40000000f00 */
[----:B------:R-:W-:Y:S01]  /*5820*/  @P4 LOP3.LUT R43, R17, 0xffff, RZ, 0xc0, !PT ;  /* 0x0000ffff112b4812 */ /* 0x000fe200078ec0ff */
[----:B--2-4-:R-:W-:Y:S06]  /*5830*/  @!P0 BRA `(.L_x_106) ;  /* 0x0000000000a48947 */ /* 0x014fec0003800000 */
[----:B------:R-:W-:Y:S01]  /*5840*/  IMAD.HI.U32 R0, R98, R39, RZ ;  /* 0x0000002762007227 */ /* 0x000fe200078e00ff */
[----:B------:R-:W-:Y:S02]  /*5850*/  ISETP.NE.AND P0, PT, R38, 0x1, PT ;  /* 0x000000012600780c */ /* 0x000fe40003f05270 */
[----:B------:R-:W-:Y:S01]  /*5860*/  ISETP.NE.AND P2, PT, R40, 0x1, PT ;  /* 0x000000012800780c */ /* 0x000fe20003f45270 */
[----:B------:R-:W-:Y:S01]  /*5870*/  IMAD.HI.U32 R4, R99, R92, RZ ;  /* 0x0000005c63047227 */ /* 0x000fe200078e00ff */
[----:B------:R-:W-:Y:S02]  /*5880*/  SHF.R.U32.HI R0, RZ, R97, R0 ;  /* 0x00000061ff007219 */ /* 0x000fe40000011600 */
[----:B------:R-:W-:Y:S01]  /*5890*/  ISETP.NE.AND P3, PT, R42, 0x1, PT ;  /* 0x000000012a00780c */ /* 0x000fe20003f65270 */
[----:B------:R-:W-:Y:S01]  /*58a0*/  IMAD.HI.U32 R6, R43, R39, RZ ;  /* 0x000000272b067227 */ /* 0x000fe200078e00ff */
[-C--:B------:R-:W-:Y:S02]  /*58b0*/  SHF.R.U32.HI R4, RZ, R93.reuse, R4 ;  /* 0x0000005dff047219 */ /* 0x080fe40000011604 */
[----:B------:R-:W-:Y:S01]  /*58c0*/  SEL R0, R98, R0, !P0 ;  /* 0x0000000062007207 */ /* 0x000fe20004000000 */
[----:B------:R-:W-:Y:S01]  /*58d0*/  IMAD.HI.U32 R5, R44, R92, RZ ;  /* 0x0000005c2c057227 */ /* 0x000fe200078e00ff */
[----:B------:R-:W-:Y:S03]  /*58e0*/  SEL R4, R99, R4, !P3 ;  /* 0x0000000463047207 */ /* 0x000fe60005800000 */
[-C--:B------:R-:W-:Y:S01]  /*58f0*/  IMAD.HI.U32 R3, R0, R36.reuse, RZ ;  /* 0x0000002400037227 */ /* 0x080fe200078e00ff */
[----:B------:R-:W-:Y:S03]  /*5900*/  SHF.R.U32.HI R5, RZ, R93, R5 ;  /* 0x0000005dff057219 */ /* 0x000fe60000011605 */
[----:B------:R-:W-:Y:S01]  /*5910*/  IMAD.HI.U32 R2, R4, R36, RZ ;  /* 0x0000002404027227 */ /* 0x000fe200078e00ff */
[----:B------:R-:W-:Y:S02]  /*5920*/  @P2 SHF.R.U32.HI R0, RZ, R37, R3 ;  /* 0x00000025ff002219 */ /* 0x000fe40000011603 */
[----:B------:R-:W-:Y:S02]  /*5930*/  SHF.R.U32.HI R3, RZ, R97, R6 ;  /* 0x00000061ff037219 */ /* 0x000fe40000011606 */
[----:B------:R-:W-:Y:S01]  /*5940*/  @P2 SHF.R.U32.HI R4, RZ, R37, R2 ;  /* 0x00000025ff042219 */ /* 0x000fe20000011602 */
[----:B------:R-:W-:Y:S01]  /*5950*/  IMAD R0, R40, R0, RZ ;  /* 0x0000000028007224 */ /* 0x000fe200078e02ff */
[----:B------:R-:W-:Y:S02]  /*5960*/  SEL R3, R43, R3, !P0 ;  /* 0x000000032b037207 */ /* 0x000fe40004000000 */
[----:B------:R-:W-:Y:S01]  /*5970*/  SEL R2, R44, R5, !P3 ;  /* 0x000000052c027207 */ /* 0x000fe20005800000 */
[----:B------:R-:W-:Y:S01]  /*5980*/  IMAD R5, R40, R4, RZ ;  /* 0x0000000428057224 */ /* 0x000fe200078e02ff */
[C---:B------:R-:W-:Y:S01]  /*5990*/  ISETP.GE.AND P0, PT, R3.reuse, R0, PT ;  /* 0x000000000300720c */ /* 0x040fe20003f06270 */
[C---:B------:R-:W-:Y:S03]  /*59a0*/  IMAD.HI.U32 R0, R3.reuse, R36, RZ ;  /* 0x0000002403007227 */ /* 0x040fe600078e00ff */
[C---:B------:R-:W-:Y:S02]  /*59b0*/  ISETP.GE.OR P0, PT, R2.reuse, R5, P0 ;  /* 0x000000050200720c */ /* 0x040fe40000706670 */
[----:B------:R-:W-:Y:S04]  /*59c0*/  SHF.R.U32.HI R0, RZ, R37, R0 ;  /* 0x00000025ff007219 */ /* 0x000fe80000011600 */
[C---:B------:R-:W-:Y:S05]  /*59d0*/  SEL R6, R3.reuse, R0, !P2 ;  /* 0x0000000003067207 */ /* 0x040fea0005000000 */
        /* <DEDUP_REMOVED lines=14> */
[----:B------:R-:W-:Y:S07]  /*5ac0*/  IMAD R43, R3, R38, R43 ;  /* 0x00000026032b7224 */ /* 0x000fee00078e022b */
.L_x_106:
[----:B-1----:R-:W-:Y:S01]  /*5ad0*/  @!P1 ISETP.NE.AND P0, PT, R8, 0x1, PT ;  /* 0x000000010800980c */ /* 0x002fe20003f05270 */
[----:B------:R-:W-:Y:S01]  /*5ae0*/  @!P1 IMAD.HI.U32 R2, R43, R9, RZ ;  /* 0x000000092b029227 */ /* 0x000fe200078e00ff */
[----:B------:R-:W-:Y:S01]  /*5af0*/  R2UR UR42, R14 ;  /* 0x000000000e2a72ca */ /* 0x000fe200000e0000 */
[----:B------:R-:W-:Y:S01]  /*5b00*/  BSSY.RECONVERGENT B6, `(.L_x_107) ;  /* 0x0000031000067945 */ /* 0x000fe20003800200 */
[----:B------:R-:W-:Y:S01]  /*5b10*/  R2UR UR41, R15 ;  /* 0x000000000f2972ca */ /* 0x000fe200000e0000 */
[C---:B------:R-:W-:Y:S01]  /*5b20*/  @!P1 IMAD.HI.U32 R0, R44.reuse, R10, RZ ;  /* 0x0000000a2c009227 */ /* 0x040fe200078e00ff */
[----:B------:R-:W-:Y:S02]  /*5b30*/  @!P1 SHF.R.U32.HI R2, RZ, R12, R2 ;  /* 0x0000000cff029219 */ /* 0x000fe40000011602 */
[----:B------:R-:W-:Y:S01]  /*5b40*/  @!P1 ISETP.NE.AND P2, PT, R7, 0x1, PT ;  /* 0x000000010700980c */ /* 0x000fe20003f45270 */
[----:B------:R-:W-:Y:S01]  /*5b50*/  VIADD R113, R113, 0x1 ;  /* 0x0000000171717836 */ /* 0x000fe20000000000 */
[----:B------:R-:W-:Y:S02]  /*5b60*/  @!P1 SEL R2, R43, R2, !P0 ;  /* 0x000000022b029207 */ /* 0x000fe40004000000 */
[----:B------:R-:W-:Y:S02]  /*5b70*/  @!P1 SHF.R.U32.HI R0, RZ, R11, R0 ;  /* 0x0000000bff009219 */ /* 0x000fe40000011600 */
[----:B------:R-:W-:Y:S01]  /*5b80*/  LOP3.LUT P0, RZ, R101, 0x1b0, RZ, 0xc0, !PT ;  /* 0x000001b065ff7812 */ /* 0x000fe2000780c0ff */
[----:B------:R-:W-:Y:S01]  /*5b90*/  USHF.L.U32 UR42, UR42, 0x7, URZ ;  /* 0x000000072a2a7899 */ /* 0x000fe200080006ff */
[----:B------:R-:W-:Y:S01]  /*5ba0*/  @!P1 SEL R3, R44, R0, !P2 ;  /* 0x000000002c039207 */ /* 0x000fe20005000000 */
[----:B------:R-:W-:Y:S01]  /*5bb0*/  USHF.L.U32 UR41, UR41, 0x7, URZ ;  /* 0x0000000729297899 */ /* 0x000fe200080006ff */
[----:B------:R-:W-:Y:S03]  /*5bc0*/  @P4 SHF.R.U32.HI R102, RZ, 0x10, R17 ;  /* 0x00000010ff664819 */ /* 0x000fe60000011611 */
[----:B------:R-:W-:Y:S02]  /*5bd0*/  @!P1 IMAD.IADD R0, R2, 0x1, -R3 ;  /* 0x0000000102009824 */ /* 0x000fe400078e0a03 */
[----:B------:R-:W-:Y:S02]  /*5be0*/  @!P1 IMAD.IADD R2, R3, 0x1, -R2 ;  /* 0x0000000103029824 */ /* 0x000fe400078e0a02 */
[----:B------:R-:W-:Y:S02]  /*5bf0*/  @!P1 IMAD R44, R0, R7, R44 ;  /* 0x00000007002c9224 */ /* 0x000fe400078e022c */
[----:B------:R-:W-:Y:S01]  /*5c00*/  @!P1 IMAD R43, R2, R8, R43 ;  /* 0x00000008022b9224 */ /* 0x000fe200078e022b */
[----:B------:R-:W-:Y:S06]  /*5c10*/  @!P0 BRA `(.L_x_108) ;  /* 0x00000000007c8947 */ /* 0x000fec0003800000 */
[----:B------:R-:W1:Y:S01]  /*5c20*/  LDCU.64 UR8, c[0x4][0x80] ;  /* 0x01001000ff0877ac */ /* 0x000e620008000a00 */
[----:B------:R-:W-:Y:S01]  /*5c30*/  MOV R2, 0x0 ;  /* 0x0000000000027802 */ /* 0x000fe20000000f00 */
[----:B------:R-:W-:Y:S02]  /*5c40*/  HFMA2 R12, -RZ, RZ, 0, 5.9604644775390625e-08 ;  /* 0x00000001ff0c7431 */ /* 0x000fe400000001ff */
[----:B------:R-:W-:Y:S01]  /*5c50*/  IMAD.MOV.U32 R8, RZ, RZ, 0x70 ;  /* 0x00000070ff087424 */ /* 0x000fe200078e00ff */
[----:B------:R2:W3:Y:S01]  /*5c60*/  LDC.64 R14, c[0x4][R2] ;  /* 0x01000000020e7b82 */ /* 0x0004e20000000a00 */
[----:B------:R-:W4:Y:S01]  /*5c70*/  LDCU.64 UR6, c[0x4][0x88] ;  /* 0x01001100ff0677ac */ /* 0x000f220008000a00 */
[----:B------:R-:W-:Y:S01]  /*5c80*/  IMAD.MOV.U32 R13, RZ, RZ, RZ ;  /* 0x000000ffff0d7224 */ /* 0x000fe200078e00ff */
[----:B------:R-:W2:Y:S01]  /*5c90*/  LDCU.64 UR4, c[0x4][0x8] ;  /* 0x01000100ff0477ac */ /* 0x000ea20008000a00 */
[----:B-1----:R-:W-:Y:S01]  /*5ca0*/  MOV R5, UR9 ;  /* 0x0000000900057c02 */ /* 0x002fe20008000f00 */
[----:B------:R-:W-:Y:S01]  /*5cb0*/  IMAD.U32 R4, RZ, RZ, UR8 ;  /* 0x00000008ff047e24 */ /* 0x000fe2000f8e00ff */
[----:B----4-:R-:W-:Y:S01]  /*5cc0*/  MOV R7, UR7 ;  /* 0x0000000700077c02 */ /* 0x010fe20008000f00 */
[----:B------:R-:W-:Y:S01]  /*5cd0*/  IMAD.U32 R6, RZ, RZ, UR6 ;  /* 0x00000006ff067e24 */ /* 0x000fe2000f8e00ff */
[----:B--2---:R-:W-:Y:S01]  /*5ce0*/  MOV R11, UR5 ;  /* 0x00000005000b7c02 */ /* 0x004fe20008000f00 */
[----:B------:R-:W-:Y:S02]  /*5cf0*/  IMAD.U32 R10, RZ, RZ, UR4 ;  /* 0x00000004ff0a7e24 */ /* 0x000fe4000f8e00ff */
[----:B------:R-:W-:Y:S07]  /*5d00*/  LEPC R20, `(.L_x_109) ;  /* 0x000000001014794e */ /* 0x000fee0000000000 */
[----:B---3-5:R-:W-:Y:S05]  /*5d10*/  CALL.ABS.NOINC R14 ;  /* 0x000000000e007343 */ /* 0x028fea0003c00000 */
.L_x_109:
[----:B------:R-:W1:Y:S01]  /*5d20*/  LDCU.64 UR8, c[0x4][0x80] ;  /* 0x01001000ff0877ac */ /* 0x000e620008000a00 */
[----:B------:R-:W2:Y:S01]  /*5d30*/  LDC.64 R2, c[0x4][R2] ;  /* 0x0100000002027b82 */ /* 0x000ea20000000a00 */
[----:B------:R-:W-:Y:S02]  /*5d40*/  HFMA2 R12, -RZ, RZ, 0, 5.9604644775390625e-08 ;  /* 0x00000001ff0c7431 */ /* 0x000fe400000001ff */
[----:B------:R-:W-:Y:S02]  /*5d50*/  IMAD.MOV.U32 R8, RZ, RZ, 0x70 ;  /* 0x00000070ff087424 */ /* 0x000fe400078e00ff */
[----:B------:R-:W-:Y:S01]  /*5d60*/  IMAD.MOV.U32 R13, RZ, RZ, RZ ;  /* 0x000000ffff0d7224 */ /* 0x000fe200078e00ff */
[----:B------:R-:W3:Y:S01]  /*5d70*/  LDCU.64 UR6, c[0x4][0x88] ;  /* 0x01001100ff0677ac */ /* 0x000ee20008000a00 */
[----:B------:R-:W4:Y:S01]  /*5d80*/  LDCU.64 UR4, c[0x4][0x8] ;  /* 0x01000100ff0477ac */ /* 0x000f220008000a00 */
[----:B-1----:R-:W-:Y:S02]  /*5d90*/  MOV R4, UR8 ;  /* 0x0000000800047c02 */ /* 0x002fe40008000f00 */
[----:B------:R-:W-:Y:S02]  /*5da0*/  MOV R5, UR9 ;  /* 0x0000000900057c02 */ /* 0x000fe40008000f00 */
[----:B---3--:R-:W-:Y:S01]  /*5db0*/  MOV R7, UR7 ;  /* 0x0000000700077c02 */ /* 0x008fe20008000f00 */
[----:B------:R-:W-:Y:S01]  /*5dc0*/  IMAD.U32 R6, RZ, RZ, UR6 ;  /* 0x00000006ff067e24 */ /* 0x000fe2000f8e00ff */
[----:B----4-:R-:W-:Y:S01]  /*5dd0*/  MOV R11, UR5 ;  /* 0x00000005000b7c02 */ /* 0x010fe20008000f00 */
[----:B------:R-:W-:Y:S02]  /*5de0*/  IMAD.U32 R10, RZ, RZ, UR4 ;  /* 0x00000004ff0a7e24 */ /* 0x000fe4000f8e00ff */
[----:B------:R-:W-:Y:S07]  /*5df0*/  LEPC R20, `(.L_x_108) ;  /* 0x000000001014794e */ /* 0x000fee0000000000 */
[----:B--2---:R-:W-:Y:S05]  /*5e00*/  CALL.ABS.NOINC R2 ;  /* 0x0000000002007343 */ /* 0x004fea0003c00000 */
.L_x_108:
[----:B------:R-:W-:Y:S05]  /*5e10*/  BSYNC.RECONVERGENT B6 ;  /* 0x0000000000067941 */ /* 0x000fea0003800200 */
.L_x_107:
[----:B------:R-:W-:Y:S02]  /*5e20*/  ISETP.NE.U32.AND P4, PT, R90, RZ, PT ;  /* 0x000000ff5a00720c */ /* 0x000fe40003f85070 */
[----:B------:R-:W-:Y:S02]  /*5e30*/  ISETP.NE.U32.AND P1, PT, R86, RZ, PT ;  /* 0x000000ff5600720c */ /* 0x000fe40003f25070 */
[----:B------:R-:W-:Y:S02]  /*5e40*/  ISETP.NE.AND.EX P4, PT, R91, RZ, PT, P4 ;  /* 0x000000ff5b00720c */ /* 0x000fe40003f85340 */
[----:B------:R-:W-:Y:S02]  /*5e50*/  PLOP3.LUT P0, PT, PT, PT, PT, 0x8, 0x80 ;  /* 0x000000000080781c */ /* 0x000fe40003f0e170 */
[----:B------:R-:W-:Y:S02]  /*5e60*/  ISETP.NE.AND.EX P1, PT, R87, RZ, PT, P1 ;  /* 0x000000ff5700720c */ /* 0x000fe40003f25310 */
[----:B------:R-:W-:Y:S02]  /*5e70*/  P2R R115, PR, RZ, 0x1 ;  /* 0x00000001ff737803 */ /* 0x000fe40000000000 */
[----:B------:R-:W-:Y:S05]  /*5e80*/  LOP3.LUT R105, R105, 0x1, RZ, 0x3c, !PT ;  /* 0x0000000169697812 */ /* 0x000fea00078e3cff */
[----:B------:R-:W-:Y:S05]  /*5e90*/  @!P4 BRA `(.L_x_110) ;  /* 0x00000000002cc947 */ /* 0x000fea0003800000 */
[----:B------:R-:W-:Y:S01]  /*5ea0*/  ISETP.NE.U32.AND P0, PT, R88, RZ, PT ;  /* 0x000000ff5800720c */ /* 0x000fe20003f05070 */
[----:B------:R-:W-:Y:S03]  /*5eb0*/  IMAD.MOV.U32 R96, RZ, RZ, 0x1 ;  /* 0x00000001ff607424 */ /* 0x000fe600078e00ff */
[----:B------:R-:W-:Y:S11]  /*5ec0*/  ISETP.NE.AND.EX P0, PT, R89, RZ, PT, P0 ;  /* 0x000000ff5900720c */ /* 0x000ff60003f05300 */
[----:B------:R-:W-:Y:S02]  /*5ed0*/  @!UPT UIADD3 URZ, UPT, UPT, URZ, URZ, URZ ;  /* 0x000000fffffff290 */ /* 0x000fe4000fffe0ff */
[----:B------:R-:W1:Y:S01]  /*5ee0*/  @P0 LDC.64 R2, c[0x0][0x888] ;  /* 0x00022200ff020b82 */ /* 0x000e620000000a00 */
[----:B------:R-:W-:Y:S04]  /*5ef0*/  @P0 IMAD R0, R90, UR36, RZ ;  /* 0x000000245a000c24 */ /* 0x000fe8000f8e02ff */
[----:B-1----:R-:W-:Y:S04]  /*5f00*/  @P0 IMAD.WIDE R2, R0, 0x4, R2 ;  /* 0x0000000400020825 */ /* 0x002fe800078e0202 */
[----:B------:R-:W-:Y:S01]  /*5f10*/  HFMA2 R0, -RZ, RZ, 0, 5.9604644775390625e-08 ;  /* 0x00000001ff007431 */ /* 0x000fe200000001ff */
[----:B-----5:R1:W5:Y:S04]  /*5f20*/  @P0 LDG.E R49, desc[UR44][R2.64] ;  /* 0x0000002c02310981 */ /* 0x020368000c1e1900 */
[----:B------:R-:W-:Y:S01]  /*5f30*/  @!P0 PRMT R96, R0, 0x7610, R96 ;  /* 0x0000761000608816 */ /* 0x000fe20000000060 */
[----:B-1----:R-:W2:Y:S06]  /*5f40*/  @!P0 LDC R49, c[0x0][0x880] ;  /* 0x00022000ff318b82 */ /* 0x002eac0000000800 */
.L_x_110:
[----:B------:R-:W-:Y:S05]  /*5f50*/  @!P1 BRA `(.L_x_111) ;  /* 0x0000000000209947 */ /* 0x000fea0003800000 */
[----:B------:R-:W-:Y:S04]  /*5f60*/  ISETP.NE.U32.AND P0, PT, R84, RZ, PT ;  /* 0x000000ff5400720c */ /* 0x000fe80003f05070 */
[----:B------:R-:W-:Y:S11]  /*5f70*/  ISETP.NE.AND.EX P0, PT, R85, RZ, PT, P0 ;  /* 0x000000ff5500720c */ /* 0x000ff60003f05300 */
[----:B------:R-:W-:Y:S02]  /*5f80*/  @!UPT UIADD3 URZ, UPT, UPT, URZ, URZ, URZ ;  /* 0x000000fffffff290 */ /* 0x000fe4000fffe0ff */
[----:B------:R-:W1:Y:S01]  /*5f90*/  @P0 LDC.64 R2, c[0x0][0x8a8] ;  /* 0x00022a00ff020b82 */ /* 0x000e620000000a00 */
[----:B------:R-:W-:Y:S04]  /*5fa0*/  @P0 IMAD R0, R86, UR36, RZ ;  /* 0x0000002456000c24 */ /* 0x000fe8000f8e02ff */
[----:B-1----:R-:W-:Y:S05]  /*5fb0*/  @P0 IMAD.WIDE R2, R0, 0x4, R2 ;  /* 0x0000000400020825 */ /* 0x002fea00078e0202 */
[----:B-----5:R1:W5:Y:S02]  /*5fc0*/  @P0 LDG.E R47, desc[UR44][R2.64] ;  /* 0x0000002c022f0981 */ /* 0x020364000c1e1900 */
[----:B-1----:R-:W3:Y:S02]  /*5fd0*/  @!P0 LDC R47, c[0x0][0x8a0] ;  /* 0x00022800ff2f8b82 */ /* 0x002ee40000000800 */
.L_x_111:
[----:B------:R-:W-:Y:S01]  /*5fe0*/  UISETP.NE.AND UP0, UPT, UR48, URZ, UPT ;  /* 0x000000ff3000728c */ /* 0x000fe2000bf05270 */
[----:B------:R-:W-:Y:S08]  /*5ff0*/  ISETP.NE.AND P5, PT, R115, RZ, PT ;  /* 0x000000ff7300720c */ /* 0x000ff00003fa5270 */
[----:B------:R-:W-:Y:S05]  /*6000*/  BRA.U !UP0, `(.L_x_112) ;  /* 0x0000000108407547 */ /* 0x000fea000b800000 */
[----:B------:R-:W-:Y:S02]  /*6010*/  ISETP.NE.U32.AND P0, PT, R90, RZ, PT ;  /* 0x000000ff5a00720c */ /* 0x000fe40003f05070 */
[----:B------:R-:W-:Y:S02]  /*6020*/  PLOP3.LUT P1, PT, PT, PT, PT, 0x80, 0x8 ;  /* 0x000000000008781c */ /* 0x000fe40003f2f070 */
[----:B------:R-:W-:Y:S11]  /*6030*/  ISETP.NE.AND.EX P0, PT, R91, RZ, PT, P0 ;  /* 0x000000ff5b00720c */ /* 0x000ff60003f05300 */
[----:B------:R-:W-:Y:S02]  /*6040*/  @!UPT UIADD3 URZ, UPT, UPT, URZ, URZ, URZ ;  /* 0x000000fffffff290 */ /* 0x000fe4000fffe0ff */
[----:B------:R-:W-:Y:S01]  /*6050*/  @P0 LOP3.LUT P2, RZ, R96, 0xff, RZ, 0xc0, !PT ;  /* 0x000000ff60ff0812 */ /* 0x000fe2000784c0ff */
[----:B------:R-:W1:Y:S01]  /*6060*/  @P0 LDC.64 R2, c[0x0][0x888] ;  /* 0x00022200ff020b82 */ /* 0x000e620000000a00 */
[C---:B--2--5:R-:W-:Y:S02]  /*6070*/  @!P0 FSETP.EQ.AND P5, PT, R49.reuse, RZ, PT ;  /* 0x000000ff3100820b */ /* 0x064fe40003fa2000 */
[----:B------:R-:W-:Y:S02]  /*6080*/  @P0 PLOP3.LUT P1, PT, P2, PT, PT, 0x80, 0x8 ;  /* 0x000000000008081c */ /* 0x000fe4000172f070 */
[----:B------:R-:W-:Y:S04]  /*6090*/  @P0 FSETP.NEU.AND P2, PT, R49, RZ, PT ;  /* 0x000000ff3100020b */ /* 0x000fe80003f4d000 */
[----:B------:R-:W-:Y:S02]  /*60a0*/  @P0 SEL R0, RZ, 0xffffffff, P2 ;  /* 0xffffffffff000807 */ /* 0x000fe40001000000 */
[----:B-1----:R-:W-:Y:S04]  /*60b0*/  @P0 ISETP.NE.U32.AND P3, PT, R2, RZ, PT ;  /* 0x000000ff0200020c */ /* 0x002fe80003f65070 */
[----:B------:R-:W-:Y:S04]  /*60c0*/  @P0 ISETP.NE.AND.EX P3, PT, R3, RZ, PT, P3 ;  /* 0x000000ff0300020c */ /* 0x000fe80003f65330 */
[----:B------:R-:W-:Y:S04]  /*60d0*/  @!P1 SEL R0, RZ, 0xffffffff, P3 ;  /* 0xffffffffff009807 */ /* 0x000fe80001800000 */
[----:B------:R-:W-:Y:S04]  /*60e0*/  @P0 LOP3.LUT R0, R0, 0x1, RZ, 0xc0, !PT ;  /* 0x0000000100000812 */ /* 0x000fe800078ec0ff */
[----:B------:R-:W-:Y:S04]  /*60f0*/  @P0 ISETP.EQ.U32.AND P5, PT, R0, 0x1, PT ;  /* 0x000000010000080c */ /* 0x000fe80003fa2070 */
[----:B------:R-:W-:Y:S09]  /*6100*/  P2R R115, PR, RZ, 0x20 ;  /* 0x00000020ff737803 */ /* 0x000ff20000000000 */
.L_x_112:
[----:B------:R-:W-:Y:S01]  /*6110*/  @!P5 SHF.L.U32 R0, R105, 0x1f, RZ ;  /* 0x0000001f6900d819 */ /* 0x000fe200000006ff */
[----:B------:R-:W-:Y:S01]  /*6120*/  BSSY B1, `(.L_x_113) ;  /* 0x0000033000017945 */ /* 0x000fe20003800000 */
[C---:B------:R-:W-:Y:S01]  /*6130*/  LEA R116, R45.reuse, UR46, 0x3 ;  /* 0x0000002e2d747c11 */ /* 0x040fe2000f8e18ff */
[----:B------:R-:W-:Y:S01]  /*6140*/  IMAD.MOV.U32 R61, RZ, RZ, 0x1 ;  /* 0x00000001ff3d7424 */ /* 0x000fe200078e00ff */
[----:B------:R1:W4:Y:S01]  /*6150*/  @!P5 SYNCS.PHASECHK.TRANS64.TRYWAIT P1, [UR46+0x80], R0 ;  /* 0x00008000ff00d5a7 */ /* 0x000322000802112e */
[----:B------:R-:W-:Y:S01]  /*6160*/  ISETP.NE.U32.AND P3, PT, RZ, UR38, PT ;  /* 0x00000026ff007c0c */ /* 0x000fe2000bf65070 */
[----:B------:R-:W-:Y:S01]  /*6170*/  IMAD R48, R45, 0x80, R46 ;  /* 0x000000802d307824 */ /* 0x000fe200078e022e */
[----:B--2--5:R-:W-:Y:S01]  /*6180*/  FSETP.NEU.AND P2, PT, R49, RZ, PT ;  /* 0x000000ff3100720b */ /* 0x024fe20003f4d000 */
[----:B------:R-:W-:Y:S01]  /*6190*/  IMAD R114, R109, -0x10, R107 ;  /* 0xfffffff06d727824 */ /* 0x000fe200078e026b */
[----:B------:R-:W-:Y:S01]  /*61a0*/  ISETP.NE.AND.EX P3, PT, RZ, UR39, PT, P3 ;  /* 0x00000027ff007c0c */ /* 0x000fe2000bf65330 */
[----:B------:R-:W-:Y:S01]  /*61b0*/  IMAD.MOV.U32 R60, RZ, RZ, RZ ;  /* 0x000000ffff3c7224 */ /* 0x000fe200078e00ff */
[----:B------:R-:W-:Y:S02]  /*61c0*/  SEL R2, RZ, 0xffffffff, P2 ;  /* 0xffffffffff027807 */ /* 0x000fe40001000000 */
[----:B------:R-:W-:Y:S02]  /*61d0*/  CS2R R82, SRZ ;  /* 0x0000000000527805 */ /* 0x000fe4000001ff00 */
[----:B------:R-:W-:Y:S02]  /*61e0*/  SEL R3, RZ, 0xffffffff, P3 ;  /* 0xffffffffff037807 */ /* 0x000fe40001800000 */
[----:B------:R-:W-:Y:S02]  /*61f0*/  CS2R R80, SRZ ;  /* 0x0000000000507805 */ /* 0x000fe4000001ff00 */
[----:B------:R-:W-:Y:S02]  /*6200*/  LOP3.LUT P3, R112, R96, 0xff, RZ, 0xc0, !PT ;  /* 0x000000ff60707812 */ /* 0x000fe4000786c0ff */
[----:B------:R-:W-:Y:S02]  /*6210*/  CS2R R74, SRZ ;  /* 0x00000000004a7805 */ /* 0x000fe4000001ff00 */
[----:B------:R-:W-:Y:S02]  /*6220*/  CS2R R72, SRZ ;  /* 0x0000000000487805 */ /* 0x000fe4000001ff00 */
[----:B------:R-:W-:Y:S02]  /*6230*/  CS2R R66, SRZ ;  /* 0x0000000000427805 */ /* 0x000fe4000001ff00 */
[----:B------:R-:W-:Y:S02]  /*6240*/  @P4 SEL R2, R3, R2, !P3 ;  /* 0x0000000203024207 */ /* 0x000fe40005800000 */
[----:B------:R-:W-:Y:S02]  /*6250*/  CS2R R64, SRZ ;  /* 0x0000000000407805 */ /* 0x000fe4000001ff00 */
[----:B------:R-:W-:Y:S02]  /*6260*/  CS2R R58, SRZ ;  /* 0x00000000003a7805 */ /* 0x000fe4000001ff00 */
[----:B------:R-:W-:Y:S02]  /*6270*/  CS2R R56, SRZ ;  /* 0x0000000000387805 */ /* 0x000fe4000001ff00 */
[----:B------:R-:W-:Y:S02]  /*6280*/  LOP3.LUT R2, R2, 0x1, RZ, 0xc0, !PT ;  /* 0x0000000102027812 */ /* 0x000fe400078ec0ff */
[----:B-1----:R-:W-:Y:S02]  /*6290*/  SHF.L.U32 R0, R104, 0x1f, RZ ;  /* 0x0000001f68007819 */ /* 0x002fe400000006ff */
[----:B------:R-:W-:Y:S02]  /*62a0*/  ISETP.NE.U32.AND P2, PT, R2, 0x1, PT ;  /* 0x000000010200780c */ /* 0x000fe40003f45070 */
[----:B------:R1:W2:Y:S02]  /*62b0*/  SYNCS.PHASECHK.TRANS64.TRYWAIT P0, [R116+URZ+0xf0], R0 ;  /* 0x0000f000740075a7 */ /* 0x0002a400080011ff */
[----:B------:R-:W-:Y:S02]  /*62c0*/  P2R R62, PR, RZ, 0x4 ;  /* 0x00000004ff3e7803 */ /* 0x000fe40000000000 */
[----:B----4-:R-:W-:Y:S01]  /*62d0*/  @!P5 SEL R61, RZ, 0x1, !P1 ;  /* 0x00000001ff3dd807 */ /* 0x010fe20004800000 */
[----:B-1----:R-:W-:Y:S06]  /*62e0*/  @P5 BRA `(.L_x_114) ;  /* 0x0000000000585947 */ /* 0x002fec0003800000 */
[----:B------:R-:W-:Y:S01]  /*62f0*/  IMAD.MOV.U32 R83, RZ, RZ, RZ ;  /* 0x000000ffff537224 */ /* 0x000fe200078e00ff */
[----:B------:R-:W-:Y:S01]  /*6300*/  ISETP.NE.AND P1, PT, R61, RZ, PT ;  /* 0x000000ff3d00720c */ /* 0x000fe20003f25270 */
[----:B------:R-:W-:Y:S01]  /*6310*/  BSSY B0, `(.L_x_115) ;  /* 0x000000c000007945 */ /* 0x000fe20003800000 */
[----:B------:R-:W-:Y:S02]  /*6320*/  CS2R R58, SRZ ;  /* 0x00000000003a7805 */ /* 0x000fe4000001ff00 */
[----:B------:R-:W-:Y:S02]  /*6330*/  CS2R R56, SRZ ;  /* 0x0000000000387805 */ /* 0x000fe4000001ff00 */
[----:B------:R-:W-:Y:S02]  /*6340*/  CS2R R66, SRZ ;  /* 0x0000000000427805 */ /* 0x000fe4000001ff00 */
[----:B------:R-:W-:Y:S02]  /*6350*/  CS2R R64, SRZ ;  /* 0x0000000000407805 */ /* 0x000fe4000001ff00 */
[----:B------:R-:W-:Y:S02]  /*6360*/  CS2R R74, SRZ ;  /* 0x00000000004a7805 */ /* 0x000fe4000001ff00 */
[----:B------:R-:W-:Y:S02]  /*6370*/  CS2R R72, SRZ ;  /* 0x0000000000487805 */ /* 0x000fe4000001ff00 */
[----:B------:R-:W-:Y:S01]  /*6380*/  CS2R R80, SRZ ;  /* 0x0000000000507805 */ /* 0x000fe2000001ff00 */
[----:B------:R-:W-:Y:S06]  /*6390*/  @P1 BRA `(.L_x_116) ;  /* 0x00000000000c1947 */ /* 0x000fec0003800000 */
[----:B------:R-:W-:Y:S04]  /*63a0*/  SHF.L.U32 R3, R105, 0x1f, RZ ;  /* 0x0000001f69037819 */ /* 0x000fe800000006ff */
[----:B------:R-:W1:Y:S02]  /*63b0*/  SYNCS.PHASECHK.TRANS64.TRYWAIT P1, [UR46+0x80], R3 ;  /* 0x00008003ff0075a7 */ /* 0x000e64000802112e */
[----:B-1----:R-:W-:Y:S05]  /*63c0*/  @!P1 BRA `(.L_x_117) ;  /* 0x0000004000109947 */ /* 0x002fea0003800000 */
.L_x_116:
[----:B------:R-:W-:Y:S05]  /*63d0*/  BSYNC B0 ;  /* 0x0000000000007941 */ /* 0x000fea0003800000 */
.L_x_115:
[----:B------:R-:W-:Y:S01]  /*63e0*/  ISETP.NE.AND P1, PT, R62, RZ, PT ;  /* 0x000000ff3e00720c */ /* 0x000fe20003f25270 */
[----:B------:R-:W-:Y:S11]  /*63f0*/  HFMA2 R60, -RZ, RZ, 0, 5.9604644775390625e-08 ;  /* 0x00000001ff3c7431 */ /* 0x000ff600000001ff */
[----:B------:R-:W-:Y:S01]  /*6400*/  @!UPT UIADD3 URZ, UPT, UPT, URZ, URZ, URZ ;  /* 0x000000fffffff290 */ /* 0x000fe2000fffe0ff */
[----:B------:R4:W1:Y:S04]  /*6410*/  @P1 LDS.128 R56, [R108] ;  /* 0x000000006c381984 */ /* 0x0008680000000c00 */
[----:B------:R4:W1:Y:S04]  /*6420*/  @P1 LDS.128 R64, [R107+0x10] ;  /* 0x000010006b401984 */ /* 0x0008680000000c00 */
[----:B------:R4:W1:Y:S04]  /*6430*/  @P1 LDS.128 R72, [R106+0x20] ;  /* 0x000020006a481984 */ /* 0x0008680000000c00 */
[----:B------:R4:W1:Y:S02]  /*6440*/  @P1 LDS.128 R80, [R114+0x30] ;  /* 0x0000300072501984 */ /* 0x0008640000000c00 */
.L_x_114:
[----:B------:R-:W-:Y:S05]  /*6450*/  BSYNC B1 ;  /* 0x0000000000017941 */ /* 0x000fea0003800000 */
.L_x_113:
[----:B-1----:R-:W-:Y:S04]  /*6460*/  SHF.R.U32.HI R2, RZ, 0x15, R48 ;  /* 0x00000015ff027819 */ /* 0x002fe80000011630 */
[----:B------:R-:W-:Y:S01]  /*6470*/  LOP3.LUT P1, RZ, R2, 0x3, R100, 0x48, !PT ;  /* 0x0000000302ff7812 */ /* 0x000fe20007824864 */
[----:B------:R-:W-:Y:S01]  /*6480*/  @!UPT UIADD3 URZ, UPT, UPT, URZ, URZ, URZ ;  /* 0x000000fffffff290 */ /* 0x000fe2000fffe0ff */
[----:B--2---:R-:W-:Y:S11]  /*6490*/  @P0 BRA `(.L_x_118) ;  /* 0x0000000000080947 */ /* 0x004ff60003800000 */
[----:B------:R-:W1:Y:S02]  /*64a0*/  SYNCS.PHASECHK.TRANS64.TRYWAIT P0, [R116+URZ+0xf0], R0 ;  /* 0x0000f000740075a7 */ /* 0x000e6400080011ff */
[----:B-1----:R-:W-:Y:S05]  /*64b0*/  @!P0 BRA `(.L_x_119) ;  /* 0x0000003c00ec8947 */ /* 0x002fea0003800000 */
.L_x_118:
[----:B------:R-:W-:Y:S05]  /*64c0*/  @!P1 BRA `(.L_x_120) ;  /* 0x0000000000409947 */ /* 0x000fea0003800000 */
[----:B------:R-:W2:Y:S01]  /*64d0*/  LDCU.64 UR8, c[0x4][0x70] ;  /* 0x01000e00ff0877ac */ /* 0x000ea20008000a00 */
[----:B------:R-:W-:Y:S01]  /*64e0*/  MOV R3, 0x0 ;  /* 0x0000000000037802 */ /* 0x000fe20000000f00 */
[----:B------:R-:W-:Y:S02]  /*64f0*/  HFMA2 R12, -RZ, RZ, 0, 5.9604644775390625e-08 ;  /* 0x00000001ff0c7431 */ /* 0x000fe400000001ff */
[----:B------:R-:W-:Y:S02]  /*6500*/  IMAD.MOV.U32 R8, RZ, RZ, 0x192 ;  /* 0x00000192ff087424 */ /* 0x000fe400078e00ff */
[----:B------:R-:W-:Y:S01]  /*6510*/  IMAD.MOV.U32 R13, RZ, RZ, RZ ;  /* 0x000000ffff0d7224 */ /* 0x000fe200078e00ff */
[----:B------:R-:W5:Y:S01]  /*6520*/  LDCU.64 UR6, c[0x4][0x78] ;  /* 0x01000f00ff0677ac */ /* 0x000f620008000a00 */
[----:B------:R-:W1:Y:S01]  /*6530*/  LDC.64 R2, c[0x4][R3] ;  /* 0x0100000003027b82 */ /* 0x000e620000000a00 */
[----:B------:R-:W3:Y:S01]  /*6540*/  LDCU.64 UR4, c[0x4][0x10] ;  /* 0x01000200ff0477ac */ /* 0x000ee20008000a00 */
[----:B--2---:R-:W-:Y:S01]  /*6550*/  MOV R5, UR9 ;  /* 0x0000000900057c02 */ /* 0x004fe20008000f00 */
[----:B------:R-:W-:Y:S01]  /*6560*/  IMAD.U32 R4, RZ, RZ, UR8 ;  /* 0x00000008ff047e24 */ /* 0x000fe2000f8e00ff */
[----:B-----5:R-:W-:Y:S01]  /*6570*/  MOV R7, UR7 ;  /* 0x0000000700077c02 */ /* 0x020fe20008000f00 */
[----:B------:R-:W-:Y:S01]  /*6580*/  IMAD.U32 R6, RZ, RZ, UR6 ;  /* 0x00000006ff067e24 */ /* 0x000fe2000f8e00ff */
[----:B---3--:R-:W-:Y:S01]  /*6590*/  MOV R11, UR5 ;  /* 0x00000005000b7c02 */ /* 0x008fe20008000f00 */
[----:B------:R-:W-:Y:S02]  /*65a0*/  IMAD.U32 R10, RZ, RZ, UR4 ;  /* 0x00000004ff0a7e24 */ /* 0x000fe4000f8e00ff */
[----:B------:R-:W-:Y:S07]  /*65b0*/  LEPC R20, `(.L_x_120) ;  /* 0x000000001014794e */ /* 0x000fee0000000000 */
[----:B-1--4-:R-:W-:Y:S05]  /*65c0*/  CALL.ABS.NOINC R2 ;  /* 0x0000000002007343 */ /* 0x012fea0003c00000 */
.L_x_120:
[----:B------:R-:W-:Y:S01]  /*65d0*/  SHF.L.U32 R50, R56, 0x10, RZ ;  /* 0x0000001038327819 */ /* 0x000fe200000006ff */
[----:B------:R-:W-:Y:S05]  /*65e0*/  WARPSYNC.ALL ;  /* 0x0000000000007948 */ /* 0x000fea0003800000 */
[----:B------:R-:W-:Y:S01]  /*65f0*/  R2UR UR4, R48 ;  /* 0x00000000300472ca */ /* 0x000fe200000e0000 */
[----:B------:R-:W-:Y:S01]  /*6600*/  BSSY.RECONVERGENT B0, `(.L_x_121) ;  /* 0x0000088000007945 */ /* 0x000fe20003800200 */
[----:B------:R-:W-:Y:S02]  /*6610*/  LOP3.LUT R51, R56, 0xffff0000, RZ, 0xc0, !PT ;  /* 0xffff000038337812 */ /* 0x000fe400078ec0ff */
[----:B------:R-:W-:Y:S02]  /*6620*/  SHF.L.U32 R52, R57, 0x10, RZ ;  /* 0x0000001039347819 */ /* 0x000fe400000006ff */
[----:B------:R-:W-:Y:S07]  /*6630*/  ISETP.NE.AND P0, PT, R110, RZ, PT ;  /* 0x000000ff6e00720c */ /* 0x000fee0003f05270 */
[----:B------:R-:W1:Y:S02]  /*6640*/  LDTM.x32 R4, tmem[UR4] ;  /* 0x00000004000479ee */ /* 0x000e6400082c0000 */
[C---:B-1-3--:R-:W-:Y:S01]  /*6650*/  FMUL R0, R47.reuse, R4 ;  /* 0x000000042f007220 */ /* 0x04afe20000400000 */
[C---:B------:R-:W-:Y:S01]  /*6660*/  FMUL R2, R47.reuse, R5 ;  /* 0x000000052f027220 */ /* 0x040fe20000400000 */
[C---:B------:R-:W-:Y:S01]  /*6670*/  FMUL R4, R47.reuse, R8 ;  /* 0x000000082f047220 */ /* 0x040fe20000400000 */
[C---:B------:R-:W-:Y:S01]  /*6680*/  FMUL R3, R47.reuse, R6 ;  /* 0x000000062f037220 */ /* 0x040fe20000400000 */
[C---:B------:R-:W-:Y:S01]  /*6690*/  FMUL R5, R47.reuse, R9 ;  /* 0x000000092f057220 */ /* 0x040fe20000400000 */
[C---:B------:R-:W-:Y:S01]  /*66a0*/  FMUL R8, R47.reuse, R12 ;  /* 0x0000000c2f087220 */ /* 0x040fe20000400000 */
[C---:B------:R-:W-:Y:S01]  /*66b0*/  FMUL R6, R47.reuse, R10 ;  /* 0x0000000a2f067220 */ /* 0x040fe20000400000 */
[C---:B------:R-:W-:Y:S01]  /*66c0*/  FMUL R9, R47.reuse, R13 ;  /* 0x0000000d2f097220 */ /* 0x040fe20000400000 */
[----:B------:R-:W-:Y:S01]  /*66d0*/  FMUL R12, R47, R16 ;  /* 0x000000102f0c7220 */ /* 0x000fe20000400000 */
[----:B------:R-:W-:Y:S01]  /*66e0*/  FFMA R0, R49, R50, R0 ;  /* 0x0000003231007223 */ /* 0x000fe20000000000 */
[C---:B------:R-:W-:Y:S01]  /*66f0*/  FMUL R10, R47.reuse, R14 ;  /* 0x0000000e2f0a7220 */ /* 0x040fe20000400000 */
[C---:B------:R-:W-:Y:S01]  /*6700*/  FMUL R13, R47.reuse, R17 ;  /* 0x000000112f0d7220 */ /* 0x040fe20000400000 */
[----:B------:R-:W-:Y:S01]  /*6710*/  FMUL R16, R47, R20 ;  /* 0x000000142f107220 */ /* 0x000fe20000400000 */
[----:B------:R-:W-:Y:S01]  /*6720*/  FFMA R2, R49, R51, R2 ;  /* 0x0000003331027223 */ /* 0x000fe20000000002 */
[C---:B------:R-:W-:Y:S01]  /*6730*/  FMUL R14, R47.reuse, R18 ;  /* 0x000000122f0e7220 */ /* 0x040fe20000400000 */
        /* <DEDUP_REMOVED lines=8> */
[----:B------:R-:W-:Y:S01]  /*67c0*/  LOP3.LUT R32, R57, 0xffff0000, RZ, 0xc0, !PT ;  /* 0xffff000039207812 */ /* 0x000fe200078ec0ff */
[C---:B------:R-:W-:Y:S01]  /*67d0*/  FMUL R26, R47.reuse, R30 ;  /* 0x0000001e2f1a7220 */ /* 0x040fe20000400000 */
[----:B------:R-:W-:Y:S01]  /*67e0*/  FMUL R29, R47, R33 ;  /* 0x000000212f1d7220 */ /* 0x000fe20000400000 */
[----:B------:R-:W-:Y:S01]  /*67f0*/  SHF.L.U32 R33, R58, 0x10, RZ ;  /* 0x000000103a217819 */ /* 0x000fe200000006ff */
[----:B------:R-:W-:Y:S01]  /*6800*/  FFMA R3, R49, R52, R3 ;  /* 0x0000003431037223 */ /* 0x000fe20000000003 */
[----:B------:R-:W-:Y:S01]  /*6810*/  F2FP.RELU.BF16.F32.PACK_AB R52, R2, R0 ;  /* 0x000000000234723e */ /* 0x000fe200000018ff */
[----:B------:R-:W-:Y:S01]  /*6820*/  FMUL R7, R47, R7 ;  /* 0x000000072f077220 */ /* 0x000fe20000400000 */
[----:B------:R-:W-:Y:S01]  /*6830*/  SHF.L.U32 R0, R59, 0x10, RZ ;  /* 0x000000103b007819 */ /* 0x000fe200000006ff */
[----:B------:R-:W-:Y:S01]  /*6840*/  FMUL R30, R47, R34 ;  /* 0x000000222f1e7220 */ /* 0x000fe20000400000 */
[----:B------:R-:W-:Y:S01]  /*6850*/  LOP3.LUT R34, R58, 0xffff0000, RZ, 0xc0, !PT ;  /* 0xffff00003a227812 */ /* 0x000fe200078ec0ff */
[----:B------:R-:W-:Y:S01]  /*6860*/  FFMA R7, R49, R32, R7 ;  /* 0x0000002031077223 */ /* 0x000fe20000000007 */
[----:B------:R-:W-:Y:S01]  /*6870*/  LOP3.LUT R2, R59, 0xffff0000, RZ, 0xc0, !PT ;  /* 0xffff00003b027812 */ /* 0x000fe200078ec0ff */
[----:B------:R-:W-:Y:S01]  /*6880*/  FFMA R4, R49, R33, R4 ;  /* 0x0000002131047223 */ /* 0x000fe20000000004 */
[----:B------:R-:W-:Y:S01]  /*6890*/  FMUL R11, R47, R11 ;  /* 0x0000000b2f0b7220 */ /* 0x000fe20000400000 */
[----:B------:R-:W-:Y:S01]  /*68a0*/  FFMA R5, R49, R34, R5 ;  /* 0x0000002231057223 */ /* 0x000fe20000000005 */
[----:B------:R-:W-:Y:S01]  /*68b0*/  F2FP.RELU.BF16.F32.PACK_AB R53, R7, R3 ;  /* 0x000000030735723e */ /* 0x000fe200000018ff */
[C---:B------:R-:W-:Y:S01]  /*68c0*/  FFMA R6, R49.reuse, R0, R6 ;  /* 0x0000000031067223 */ /* 0x040fe20000000006 */
[C---:B------:R-:W-:Y:S01]  /*68d0*/  SHF.L.U32 R0, R64.reuse, 0x10, RZ ;  /* 0x0000001040007819 */ /* 0x040fe200000006ff */
[----:B------:R-:W-:Y:S01]  /*68e0*/  FFMA R11, R49, R2, R11 ;  /* 0x00000002310b7223 */ /* 0x000fe2000000000b */
[----:B------:R-:W-:Y:S01]  /*68f0*/  LOP3.LUT R2, R64, 0xffff0000, RZ, 0xc0, !PT ;  /* 0xffff000040027812 */ /* 0x000fe200078ec0ff */
[----:B------:R-:W-:Y:S01]  /*6900*/  FMUL R15, R47, R15 ;  /* 0x0000000f2f0f7220 */ /* 0x000fe20000400000 */
[----:B------:R-:W-:Y:S01]  /*6910*/  SHF.L.U32 R3, R65, 0x10, RZ ;  /* 0x0000001041037819 */ /* 0x000fe200000006ff */
[----:B------:R-:W-:Y:S01]  /*6920*/  FFMA R8, R49, R0, R8 ;  /* 0x0000000031087223 */ /* 0x000fe20000000008 */
[----:B------:R-:W-:Y:S01]  /*6930*/  LOP3.LUT R0, R65, 0xffff0000, RZ, 0xc0, !PT ;  /* 0xffff000041007812 */ /* 0x000fe200078ec0ff */
[C---:B------:R-:W-:Y:S01]  /*6940*/  FFMA R9, R49.reuse, R2, R9 ;  /* 0x0000000231097223 */ /* 0x040fe20000000009 */
[C---:B------:R-:W-:Y:S01]  /*6950*/  SHF.L.U32 R2, R66.reuse, 0x10, RZ ;  /* 0x0000001042027819 */ /* 0x040fe200000006ff */
[----:B------:R-:W-:Y:S01]  /*6960*/  FFMA R10, R49, R3, R10 ;  /* 0x00000003310a7223 */ /* 0x000fe2000000000a */
[----:B------:R-:W-:Y:S01]  /*6970*/  SHF.L.U32 R3, R67, 0x10, RZ ;  /* 0x0000001043037819 */ /* 0x000fe200000006ff */
[C---:B------:R-:W-:Y:S01]  /*6980*/  FFMA R15, R49.reuse, R0, R15 ;  /* 0x00000000310f7223 */ /* 0x040fe2000000000f */
[----:B------:R-:W-:Y:S01]  /*6990*/  LOP3.LUT R0, R66, 0xffff0000, RZ, 0xc0, !PT ;  /* 0xffff000042007812 */ /* 0x000fe200078ec0ff */
[----:B------:R-:W-:Y:S01]  /*69a0*/  FFMA R12, R49, R2, R12 ;  /* 0x00000002310c7223 */ /* 0x000fe2000000000c */
[C---:B------:R-:W-:Y:S01]  /*69b0*/  SHF.L.U32 R2, R72.reuse, 0x10, RZ ;  /* 0x0000001048027819 */ /* 0x040fe200000006ff */
[----:B------:R-:W-:Y:S01]  /*69c0*/  FMUL R19, R47, R19 ;  /* 0x000000132f137220 */ /* 0x000fe20000400000 */
[----:B------:R-:W-:Y:S01]  /*69d0*/  F2FP.RELU.BF16.F32.PACK_AB R54, R5, R4 ;  /* 0x000000040536723e */ /* 0x000fe200000018ff */
[----:B------:R-:W-:Y:S01]  /*69e0*/  FFMA R13, R49, R0, R13 ;  /* 0x00000000310d7223 */ /* 0x000fe2000000000d */
[----:B------:R-:W-:Y:S01]  /*69f0*/  LOP3.LUT R0, R67, 0xffff0000, RZ, 0xc0, !PT ;  /* 0xffff000043007812 */ /* 0x000fe200078ec0ff */
[----:B------:R-:W-:Y:S01]  /*6a00*/  FFMA R14, R49, R3, R14 ;  /* 0x00000003310e7223 */ /* 0x000fe2000000000e */
[----:B------:R-:W-:Y:S01]  /*6a10*/  LOP3.LUT R3, R72, 0xffff0000, RZ, 0xc0, !PT ;  /* 0xffff000048037812 */ /* 0x000fe200078ec0ff */
[----:B------:R-:W-:Y:S01]  /*6a20*/  FMUL R23, R47, R23 ;  /* 0x000000172f177220 */ /* 0x000fe20000400000 */
[----:B------:R-:W-:Y:S01]  /*6a30*/  F2FP.RELU.BF16.F32.PACK_AB R55, R11, R6 ;  /* 0x000000060b37723e */ /* 0x000fe200000018ff */
[----:B------:R-:W-:Y:S01]  /*6a40*/  FFMA R19, R49, R0, R19 ;  /* 0x0000000031137223 */ /* 0x000fe20000000013 */
[----:B------:R-:W-:Y:S01]  /*6a50*/  SHF.L.U32 R0, R73, 0x10, RZ ;  /* 0x0000001049007819 */ /* 0x000fe200000006ff */
[----:B------:R-:W-:Y:S01]  /*6a60*/  FFMA R16, R49, R2, R16 ;  /* 0x0000000231107223 */ /* 0x000fe20000000010 */
[----:B------:R-:W-:Y:S01]  /*6a70*/  LOP3.LUT R2, R73, 0xffff0000, RZ, 0xc0, !PT ;  /* 0xffff000049027812 */ /* 0x000fe200078ec0ff */
[----:B------:R-:W-:Y:S01]  /*6a80*/  FFMA R17, R49, R3, R17 ;  /* 0x0000000331117223 */ /* 0x000fe20000000011 */
[----:B------:R-:W-:Y:S01]  /*6a90*/  SHF.L.U32 R3, R75, 0x10, RZ ;  /* 0x000000104b037819 */ /* 0x000fe200000006ff */
[----:B------:R-:W-:Y:S01]  /*6aa0*/  FFMA R18, R49, R0, R18 ;  /* 0x0000000031127223 */ /* 0x000fe20000000012 */
[C---:B------:R-:W-:Y:S01]  /*6ab0*/  SHF.L.U32 R0, R74.reuse, 0x10, RZ ;  /* 0x000000104a007819 */ /* 0x040fe200000006ff */
[----:B------:R1:W-:Y:S01]  /*6ac0*/  STS.128 [R108], R52 ;  /* 0x000000346c007388 */ /* 0x0003e20000000c00 */
[----:B------:R-:W-:Y:S01]  /*6ad0*/  F2FP.RELU.BF16.F32.PACK_AB R8, R9, R8 ;  /* 0x000000080908723e */ /* 0x000fe200000018ff */
[C---:B------:R-:W-:Y:S01]  /*6ae0*/  FFMA R23, R49.reuse, R2, R23 ;  /* 0x0000000231177223 */ /* 0x040fe20000000017 */
[----:B------:R-:W-:Y:S01]  /*6af0*/  LOP3.LUT R2, R74, 0xffff0000, RZ, 0xc0, !PT ;  /* 0xffff00004a027812 */ /* 0x000fe200078ec0ff */
[----:B------:R-:W-:Y:S01]  /*6b00*/  FFMA R20, R49, R0, R20 ;  /* 0x0000000031147223 */ /* 0x000fe20000000014 */
[----:B------:R-:W-:Y:S01]  /*6b10*/  LOP3.LUT R0, R75, 0xffff0000, RZ, 0xc0, !PT ;  /* 0xffff00004b007812 */ /* 0x000fe200078ec0ff */
[----:B------:R-:W-:Y:S01]  /*6b20*/  FMUL R27, R47, R27 ;  /* 0x0000001b2f1b7220 */ /* 0x000fe20000400000 */
[----:B------:R-:W-:Y:S01]  /*6b30*/  F2FP.RELU.BF16.F32.PACK_AB R9, R15, R10 ;  /* 0x0000000a0f09723e */ /* 0x000fe200000018ff */
[C---:B------:R-:W-:Y:S01]  /*6b40*/  FFMA R21, R49.reuse, R2, R21 ;  /* 0x0000000231157223 */ /* 0x040fe20000000015 */
[C---:B------:R-:W-:Y:S01]  /*6b50*/  FFMA R22, R49.reuse, R3, R22 ;  /* 0x0000000331167223 */ /* 0x040fe20000000016 */
[----:B------:R-:W-:Y:S01]  /*6b60*/  FFMA R27, R49, R0, R27 ;  /* 0x00000000311b7223 */ /* 0x000fe2000000001b */
[C---:B------:R-:W-:Y:S01]  /*6b70*/  SHF.L.U32 R2, R80.reuse, 0x10, RZ ;  /* 0x0000001050027819 */ /* 0x040fe200000006ff */
[C---:B------:R-:W-:Y:S01]  /*6b80*/  FMUL R31, R47.reuse, R31 ;  /* 0x0000001f2f1f7220 */ /* 0x040fe20000400000 */
[----:B------:R-:W-:Y:S01]  /*6b90*/  LOP3.LUT R0, R80, 0xffff0000, RZ, 0xc0, !PT ;  /* 0xffff000050007812 */ /* 0x000fe200078ec0ff */
[----:B------:R-:W-:Y:S01]  /*6ba0*/  FMUL R35, R47, R35 ;  /* 0x000000232f237220 */ /* 0x000fe20000400000 */
[----:B------:R-:W-:Y:S01]  /*6bb0*/  SHF.L.U32 R3, R81, 0x10, RZ ;  /* 0x0000001051037819 */ /* 0x000fe200000006ff */
[----:B------:R-:W-:Y:S01]  /*6bc0*/  FFMA R24, R49, R2, R24 ;  /* 0x0000000231187223 */ /* 0x000fe20000000018 */
[----:B------:R-:W-:Y:S01]  /*6bd0*/  F2FP.RELU.BF16.F32.PACK_AB R10, R13, R12 ;  /* 0x0000000c0d0a723e */ /* 0x000fe200000018ff */
[----:B------:R-:W-:Y:S01]  /*6be0*/  FFMA R25, R49, R0, R25 ;  /* 0x0000000031197223 */ /* 0x000fe20000000019 */
[----:B------:R-:W-:Y:S01]  /*6bf0*/  F2FP.RELU.BF16.F32.PACK_AB R11, R19, R14 ;  /* 0x0000000e130b723e */ /* 0x000fe200000018ff */
[----:B------:R-:W-:Y:S01]  /*6c00*/  FFMA R26, R49, R3, R26 ;  /* 0x00000003311a7223 */ /* 0x000fe2000000001a */
[----:B------:R-:W-:Y:S02]  /*6c10*/  LOP3.LUT R0, R81, 0xffff0000, RZ, 0xc0, !PT ;  /* 0xffff000051007812 */ /* 0x000fe400078ec0ff */
[C---:B------:R-:W-:Y:S01]  /*6c20*/  SHF.L.U32 R2, R82.reuse, 0x10, RZ ;  /* 0x0000001052027819 */ /* 0x040fe200000006ff */
[----:B------:R1:W-:Y:S01]  /*6c30*/  STS.128 [R107+0x10], R8 ;  /* 0x000010086b007388 */ /* 0x0003e20000000c00 */
[----:B------:R-:W-:Y:S01]  /*6c40*/  LOP3.LUT R3, R82, 0xffff0000, RZ, 0xc0, !PT ;  /* 0xffff000052037812 */ /* 0x000fe200078ec0ff */
[----:B------:R-:W-:Y:S01]  /*6c50*/  FFMA R31, R49, R0, R31 ;  /* 0x00000000311f7223 */ /* 0x000fe2000000001f */
[----:B------:R-:W-:Y:S01]  /*6c60*/  SHF.L.U32 R4, R83, 0x10, RZ ;  /* 0x0000001053047819 */ /* 0x000fe200000006ff */
[----:B------:R-:W-:Y:S01]  /*6c70*/  FFMA R28, R49, R2, R28 ;  /* 0x00000002311c7223 */ /* 0x000fe2000000001c */
[----:B------:R-:W-:Y:S01]  /*6c80*/  F2FP.RELU.BF16.F32.PACK_AB R16, R17, R16 ;  /* 0x000000101110723e */ /* 0x000fe200000018ff */
[----:B------:R-:W-:Y:S01]  /*6c90*/  FFMA R29, R49, R3, R29 ;  /* 0x00000003311d7223 */ /* 0x000fe2000000001d */
[----:B------:R-:W-:Y:S01]  /*6ca0*/  LOP3.LUT R5, R83, 0xffff0000, RZ, 0xc0, !PT ;  /* 0xffff000053057812 */ /* 0x000fe200078ec0ff */
[----:B------:R-:W-:Y:S01]  /*6cb0*/  FFMA R30, R49, R4, R30 ;  /* 0x00000004311e7223 */ /* 0x000fe2000000001e */
[----:B------:R-:W-:Y:S02]  /*6cc0*/  F2FP.RELU.BF16.F32.PACK_AB R17, R23, R18 ;  /* 0x000000121711723e */ /* 0x000fe400000018ff */
[----:B------:R-:W-:Y:S01]  /*6cd0*/  F2FP.RELU.BF16.F32.PACK_AB R18, R21, R20 ;  /* 0x000000141512723e */ /* 0x000fe200000018ff */
[----:B------:R-:W-:Y:S01]  /*6ce0*/  FFMA R35, R49, R5, R35 ;  /* 0x0000000531237223 */ /* 0x000fe20000000023 */
[----:B------:R-:W-:Y:S02]  /*6cf0*/  F2FP.RELU.BF16.F32.PACK_AB R19, R27, R22 ;  /* 0x000000161b13723e */ /* 0x000fe400000018ff */
[----:B------:R-:W-:Y:S02]  /*6d00*/  F2FP.RELU.BF16.F32.PACK_AB R24, R25, R24 ;  /* 0x000000181918723e */ /* 0x000fe400000018ff */
[----:B------:R-:W-:Y:S01]  /*6d10*/  F2FP.RELU.BF16.F32.PACK_AB R25, R31, R26 ;  /* 0x0000001a1f19723e */ /* 0x000fe200000018ff */
[----:B------:R1:W-:Y:S01]  /*6d20*/  STS.128 [R106+0x20], R16 ;  /* 0x000020106a007388 */ /* 0x0003e20000000c00 */
[----:B------:R-:W-:Y:S02]  /*6d30*/  F2FP.RELU.BF16.F32.PACK_AB R26, R29, R28 ;  /* 0x0000001c1d1a723e */ /* 0x000fe400000018ff */
[----:B------:R-:W-:Y:S05]  /*6d40*/  F2FP.RELU.BF16.F32.PACK_AB R27, R35, R30 ;  /* 0x0000001e231b723e */ /* 0x000fea00000018ff */
[----:B------:R1:W-:Y:S01]  /*6d50*/  STS.128 [R114+0x30], R24 ;  /* 0x0000301872007388 */ /* 0x0003e20000000c00 */
[----:B------:R-:W-:Y:S01]  /*6d60*/  @!PT LDS RZ, [RZ] ;  /* 0x00000000fffff984 */ /* 0x000fe20000000800 */
[----:B------:R-:W-:Y:S01]  /*6d70*/  @!PT LDS RZ, [RZ] ;  /* 0x00000000fffff984 */ /* 0x000fe20000000800 */
[----:B------:R-:W-:Y:S01]  /*6d80*/  @!PT LDS RZ, [RZ] ;  /* 0x00000000fffff984 */ /* 0x000fe20000000800 */
[----:B------:R-:W-:Y:S01]  /*6d90*/  @!PT LDS RZ, [RZ] ;  /* 0x00000000fffff984 */ /* 0x000fe20000000800 */
[----:B------:R2:W-:Y:S07]  /*6da0*/  MEMBAR.ALL.CTA ;  /* 0x0000000000007992 */ /* 0x0005ee0000008000 */
[----:B--2---:R-:W2:Y:S02]  /*6db0*/  FENCE.VIEW.ASYNC.S ;  /* 0x00000000000073c6 */ /* 0x004ea40000000000 */
[----:B--2---:R-:W-:Y:S06]  /*6dc0*/  BAR.SYNC.DEFER_BLOCKING 0x1, 0x80 ;  /* 0x0042000000007b1d */ /* 0x004fec0000010000 */
[----:B------:R-:W-:Y:S05]  /*6dd0*/  @P0 BRA `(.L_x_122) ;  /* 0x0000000000280947 */ /* 0x000fea0003800000 */
[----:B------:R-:W-:Y:S02]  /*6de0*/  UIADD3 UR4, UPT, UPT, UR46, 0x200, URZ ;  /* 0x000002002e047890 */ /* 0x000fe4000fffe0ff */
[----:B------:R-:W-:Y:S01]  /*6df0*/  UIADD3 UR6, UP0, UPT, UR50, 0x680, URZ ;  /* 0x0000068032067890 */ /* 0x000fe2000ff1e0ff */
[----:B------:R-:W-:Y:S03]  /*6e00*/  UMOV UR43, UR36 ;  /* 0x00000024002b7c82 */ /* 0x000fe60008000000 */
[----:B------:R-:W-:Y:S01]  /*6e10*/  MOV R101, UR4 ;  /* 0x0000000400657c02 */ /* 0x000fe20008000f00 */
[----:B------:R-:W-:Y:S03]  /*6e20*/  UIADD3.X UR7, UPT, UPT, URZ, UR51, URZ, UP0, !UPT ;  /* 0x00000033ff077290 */ /* 0x000fe600087fe4ff */
[----:B------:R-:W-:Y:S11]  /*6e30*/  R2UR UR40, R101 ;  /* 0x00000000652872ca */ /* 0x000ff600000e0000 */
[----:B------:R-:W-:Y:S02]  /*6e40*/  @!UPT UIADD3 URZ, UPT, UPT, URZ, URZ, URZ ;  /* 0x000000fffffff290 */ /* 0x000fe4000fffe0ff */
[----:B------:R2:W-:Y:S01]  /*6e50*/  UTMASTG.3D [UR40], [UR6] ;  /* 0x00000028060073b5 */ /* 0x0005e20008010000 */
[----:B------:R0:W-:Y:S01]  /*6e60*/  UTMACMDFLUSH ;  /* 0x00000000000079b7 */ /* 0x0001e20000000000 */
[----:B--2---:R-:W-:Y:S04]  /*6e70*/  DEPBAR.LE SB0, 0x1 ;  /* 0x000080400000791a */ /* 0x004fe80000000000 */
.L_x_122:
[----:B------:R-:W-:Y:S05]  /*6e80*/  BSYNC.RECONVERGENT B0 ;  /* 0x0000000000007941 */ /* 0x000fea0003800200 */
.L_x_121:
[----:B------:R-:W-:Y:S01]  /*6e90*/  BAR.SYNC.DEFER_BLOCKING 0x1, 0x80 ;  /* 0x0042000000007b1d */ /* 0x000fe20000010000 */
[----:B------:R-:W-:Y:S01]  /*6ea0*/  ISETP.NE.AND P1, PT, R115, RZ, PT ;  /* 0x000000ff7300720c */ /* 0x000fe20003f25270 */
[----:B------:R-:W-:Y:S01]  /*6eb0*/  UISETP.NE.AND UP0, UPT, UR47, URZ, UPT ;  /* 0x000000ff2f00728c */ /* 0x000fe2000bf05270 */
[----:B------:R-:W-:Y:S11]  /*6ec0*/  LEA R2, R60, UR46, 0x3 ;  /* 0x0000002e3c027c11 */ /* 0x000ff6000f8e18ff */
[----:B------:R-:W-:Y:S01]  /*6ed0*/  @!P1 SHF.L.U32 R3, R105, 0x1f, RZ ;  /* 0x0000001f69039819 */ /* 0x000fe200000006ff */
[----:B------:R-:W-:Y:S06]  /*6ee0*/  BRA.U !UP0, `(.L_x_123) ;  /* 0x0000000108247547 */ /* 0x000fec000b800000 */
[----:B------:R-:W-:Y:S01]  /*6ef0*/  IMAD.U32 R4, RZ, RZ, UR49 ;  /* 0x00000031ff047e24 */ /* 0x000fe2000f8e00ff */
[----:B------:R-:W-:Y:S01]  /*6f00*/  MOV R0, UR37 ;  /* 0x0000002500007c02 */ /* 0x000fe20008000f00 */
[----:B------:R-:W-:Y:S03]  /*6f10*/  UIADD3 UR49, UPT, UPT, UR49, 0x1, URZ ;  /* 0x0000000131317890 */ /* 0x000fe6000fffe0ff */
[----:B------:R-:W-:Y:S01]  /*6f20*/  @!P1 LEA R4, R4, UR46, 0x3 ;  /* 0x0000002e04049c11 */ /* 0x000fe2000f8e18ff */
[----:B------:R-:W-:Y:S04]  /*6f30*/  UISETP.NE.AND UP0, UPT, UR49, 0x4, UPT ;  /* 0x000000043100788c */ /* 0x000fe8000bf05270 */
[----:B------:R-:W-:Y:S01]  /*6f40*/  @!P1 VIADD R4, R4, 0xa0 ;  /* 0x000000a004049836 */ /* 0x000fe20000000000 */
[----:B------:R-:W-:Y:S04]  /*6f50*/  USEL UR49, UR49, URZ, UP0 ;  /* 0x000000ff31317287 */ /* 0x000fe80008000000 */
[----:B------:R-:W-:Y:S04]  /*6f60*/  @!P1 PRMT R0, R0, 0x654, R4 ;  /* 0x0000065400009816 */ /* 0x000fe80000000004 */
[----:B------:R2:W-:Y:S04]  /*6f70*/  @!P1 SYNCS.ARRIVE.TRANS64.RED.A1T0 RZ, [R0+URZ], RZ ;  /* 0x000000ff00ff99a7 */ /* 0x0005e800081004ff */
.L_x_123:
[----:B------:R-:W3:Y:S01]  /*6f80*/  @!P1 SYNCS.PHASECHK.TRANS64.TRYWAIT P0, [R2+URZ+0x80], R3 ;  /* 0x00008003020095a7 */ /* 0x000ee200080011ff */
[----:B------:R-:W-:Y:S01]  /*6f90*/  BSSY B1, `(.L_x_124) ;  /* 0x0000016000017945 */ /* 0x000fe20003800000 */
[----:B---3--:R-:W-:Y:S03]  /*6fa0*/  @!P1 SEL R61, RZ, 0x1, !P0 ;  /* 0x00000001ff3d9807 */ /* 0x008fe60004000000 */
[----:B------:R-:W-:Y:S05]  /*6fb0*/  @P1 BRA `(.L_x_125) ;  /* 0x00000000004c1947 */ /* 0x000fea0003800000 */
[----:B------:R-:W-:Y:S01]  /*6fc0*/  ISETP.NE.AND P0, PT, R61, RZ, PT ;  /* 0x000000ff3d00720c */ /* 0x000fe20003f05270 */
[----:B------:R-:W-:Y:S01]  /*6fd0*/  BSSY B0, `(.L_x_126) ;  /* 0x000000b000007945 */ /* 0x000fe20003800000 */
[----:B------:R-:W-:Y:S11]  /*6fe0*/  ISETP.NE.AND P1, PT, R62, RZ, PT ;  /* 0x000000ff3e00720c */ /* 0x000ff60003f25270 */
[----:B------:R-:W-:Y:S02]  /*6ff0*/  @!UPT UIADD3 URZ, UPT, UPT, URZ, URZ, URZ ;  /* 0x000000fffffff290 */ /* 0x000fe4000fffe0ff */
[C---:B------:R-:W-:Y:S01]  /*7000*/  @P1 IMAD R6, R60.reuse, 0x2000, R108 ;  /* 0x000020003c061824 */ /* 0x040fe200078e026c */
[C---:B------:R-:W-:Y:S01]  /*7010*/  @P1 LEA R4, R60.reuse, R106, 0xd ;  /* 0x0000006a3c041211 */ /* 0x040fe200078e68ff */
[C---:B------:R-:W-:Y:S02]  /*7020*/  @P1 IMAD R5, R60.reuse, 0x2000, R107 ;  /* 0x000020003c051824 */ /* 0x040fe400078e026b */
[----:B------:R-:W-:Y:S01]  /*7030*/  @P1 IMAD R3, R60, 0x2000, R114 ;  /* 0x000020003c031824 */ /* 0x000fe200078e0272 */
[----:B------:R-:W-:Y:S06]  /*7040*/  @P0 BRA `(.L_x_127) ;  /* 0x00000000000c0947 */ /* 0x000fec0003800000 */
[----:B--2---:R-:W-:Y:S04]  /*7050*/  SHF.L.U32 R0, R105, 0x1f, RZ ;  /* 0x0000001f69007819 */ /* 0x004fe800000006ff */
[----:B------:R-:W2:Y:S02]  /*7060*/  SYNCS.PHASECHK.TRANS64.TRYWAIT P0, [R2+URZ+0x80], R0 ;  /* 0x00008000020075a7 */ /* 0x000ea400080011ff */
[----:B--2---:R-:W-:Y:S05]  /*7070*/  @!P0 BRA `(.L_x_128) ;  /* 0x0000003400108947 */ /* 0x004fea0003800000 */
.L_x_127:
[----:B------:R-:W-:Y:S05]  /*7080*/  BSYNC B0 ;  /* 0x0000000000007941 */ /* 0x000fea0003800000 */
.L_x_126:
[----:B------:R-:W-:Y:S02]  /*7090*/  ISETP.NE.AND P0, PT, R62, RZ, PT ;  /* 0x000000ff3e00720c */ /* 0x000fe40003f05270 */
[----:B------:R-:W-:Y:S11]  /*70a0*/  IADD3 R60, PT, PT, R60, 0x1, RZ ;  /* 0x000000013c3c7810 */ /* 0x000ff60007ffe0ff */
[----:B------:R3:W1:Y:S04]  /*70b0*/  @P0 LDS.128 R56, [R6] ;  /* 0x0000000006380984 */ /* 0x0006680000000c00 */
[----:B------:R3:W1:Y:S04]  /*70c0*/  @P0 LDS.128 R64, [R5+0x10] ;  /* 0x0000100005400984 */ /* 0x0006680000000c00 */
[----:B------:R3:W1:Y:S04]  /*70d0*/  @P0 LDS.128 R72, [R4+0x20] ;  /* 0x0000200004480984 */ /* 0x0006680000000c00 */
[----:B------:R3:W1:Y:S02]  /*70e0*/  @P0 LDS.128 R80, [R3+0x30] ;  /* 0x0000300003500984 */ /* 0x0006640000000c00 */
.L_x_125:
[----:B------:R-:W-:Y:S05]  /*70f0*/  BSYNC B1 ;  /* 0x0000000000017941 */ /* 0x000fea0003800000 */
.L_x_124:
[----:B--2---:R-:W-:Y:S05]  /*7100*/  VIADD R0, R48, 0x20 ;  /* 0x0000002030007836 */ /* 0x004fea0000000000 */
[----:B------:R-:W-:Y:S04]  /*7110*/  SHF.R.U32.HI R0, RZ, 0x15, R0 ;  /* 0x00000015ff007819 */ /* 0x000fe80000011600 */
[----:B------:R-:W-:Y:S11]  /*7120*/  LOP3.LUT P0, RZ, R0, 0x3, R100, 0x48, !PT ;  /* 0x0000000300ff7812 */ /* 0x000ff60007804864 */
[----:B------:R-:W-:Y:S02]  /*7130*/  @!UPT UIADD3 URZ, UPT, UPT, URZ, URZ, URZ ;  /* 0x000000fffffff290 */ /* 0x000fe4000fffe0ff */
[----:B------:R-:W-:Y:S05]  /*7140*/  @!P0 BRA `(.L_x_129) ;  /* 0x0000000000408947 */ /* 0x000fea0003800000 */
[----:B------:R-:W2:Y:S01]  /*7150*/  LDCU.64 UR8, c[0x4][0x70] ;  /* 0x01000e00ff0877ac */ /* 0x000ea20008000a00 */
[----:B---3--:R-:W-:Y:S01]  /*7160*/  MOV R3, 0x0 ;  /* 0x0000000000037802 */ /* 0x008fe20000000f00 */
[----:B------:R-:W-:Y:S02]  /*7170*/  HFMA2 R12, -RZ, RZ, 0, 5.9604644775390625e-08 ;  /* 0x00000001ff0c7431 */ /* 0x000fe400000001ff */
[----:B-1----:R-:W-:Y:S02]  /*7180*/  IMAD.MOV.U32 R8, RZ, RZ, 0x192 ;  /* 0x00000192ff087424 */ /* 0x002fe400078e00ff */
[----:B------:R-:W-:Y:S01]  /*7190*/  IMAD.MOV.U32 R13, RZ, RZ, RZ ;  /* 0x000000ffff0d7224 */ /* 0x000fe200078e00ff */
[----:B------:R-:W1:Y:S01]  /*71a0*/  LDCU.64 UR6, c[0x4][0x78] ;  /* 0x01000f00ff0677ac */ /* 0x000e620008000a00 */
[----:B------:R-:W3:Y:S01]  /*71b0*/  LDC.64 R2, c[0x4][R3] ;  /* 0x0100000003027b82 */ /* 0x000ee20000000a00 */
[----:B------:R-:W5:Y:S01]  /*71c0*/  LDCU.64 UR4, c[0x4][0x10] ;  /* 0x01000200ff0477ac */ /* 0x000f620008000a00 */
[----:B--2---:R-:W-:Y:S01]  /*71d0*/  MOV R5, UR9 ;  /* 0x0000000900057c02 */ /* 0x004fe20008000f00 */
[----:B------:R-:W-:Y:S01]  /*71e0*/  IMAD.U32 R4, RZ, RZ, UR8 ;  /* 0x00000008ff047e24 */ /* 0x000fe2000f8e00ff */
[----:B-1----:R-:W-:Y:S01]  /*71f0*/  MOV R7, UR7 ;  /* 0x0000000700077c02 */ /* 0x002fe20008000f00 */
[----:B------:R-:W-:Y:S01]  /*7200*/  IMAD.U32 R6, RZ, RZ, UR6 ;  /* 0x00000006ff067e24 */ /* 0x000fe2000f8e00ff */
[----:B-----5:R-:W-:Y:S01]  /*7210*/  MOV R11, UR5 ;  /* 0x00000005000b7c02 */ /* 0x020fe20008000f00 */
[----:B------:R-:W-:Y:S02]  /*7220*/  IMAD.U32 R10, RZ, RZ, UR4 ;  /* 0x00000004ff0a7e24 */ /* 0x000fe4000f8e00ff */
[----:B------:R-:W-:Y:S07]  /*7230*/  LEPC R20, `(.L_x_129) ;  /* 0x000000001014794e */ /* 0x000fee0000000000 */
[----:B---34-:R-:W-:Y:S05]  /*7240*/  CALL.ABS.NOINC R2 ;  /* 0x0000000002007343 */ /* 0x018fea0003c00000 */
.L_x_129:
[----:B------:R-:W-:Y:S01]  /*7250*/  ISETP.NE.AND P6, PT, R115, RZ, PT ;  /* 0x000000ff7300720c */ /* 0x000fe20003fc5270 */
[----:B------:R-:W-:Y:S05]  /*7260*/  WARPSYNC.ALL ;  /* 0x0000000000007948 */ /* 0x000fea0003800000 */
[----:B------:R-:W-:Y:S01]  /*7270*/  R2UR UR4, R48 ;  /* 0x00000000300472ca */ /* 0x000fe200000e0000 */
[----:B------:R-:W-:Y:S01]  /*7280*/  BSSY.RECONVERGENT B0, `(.L_x_130) ;  /* 0x000008f000007945 */ /* 0x000fe20003800200 */
[----:B------:R-:W-:Y:S02]  /*7290*/  MOV R50, UR49 ;  /* 0x0000003100327c02 */ /* 0x000fe40008000f00 */
[----:B-1-3--:R-:W-:Y:S02]  /*72a0*/  SHF.L.U32 R3, R56, 0x10, RZ ;  /* 0x0000001038037819 */ /* 0x00afe400000006ff */
[----:B------:R-:W-:Y:S02]  /*72b0*/  MOV R63, UR37 ;  /* 0x00000025003f7c02 */ /* 0x000fe40008000f00 */
[----:B------:R-:W-:Y:S02]  /*72c0*/  @!P6 LEA R50, R50, UR46, 0x3 ;  /* 0x0000002e3232ec11 */ /* 0x000fe4000f8e18ff */
[----:B------:R-:W-:Y:S02]  /*72d0*/  LOP3.LUT R51, R57, 0xffff0000, RZ, 0xc0, !PT ;  /* 0xffff000039337812 */ /* 0x000fe400078ec0ff */
[----:B------:R-:W-:Y:S01]  /*72e0*/  @!P6 IADD3 R50, PT, PT, R50, 0xa0, RZ ;  /* 0x000000a03232e810 */ /* 0x000fe20007ffe0ff */
[----:B------:R-:W1:Y:S01]  /*72f0*/  LDTM.x32 R4, tmem[UR4+0x20] ;  /* 0x00002004000479ee */ /* 0x000e6200082c0000 */
[----:B------:R-:W-:Y:S02]  /*7300*/  ISETP.NE.AND P0, PT, R110, RZ, PT ;  /* 0x000000ff6e00720c */ /* 0x000fe40003f05270 */
[----:B------:R-:W-:Y:S02]  /*7310*/  @!P6 PRMT R63, R63, 0x654, R50 ;  /* 0x000006543f3fe816 */ /* 0x000fe40000000032 */
[----:B------:R-:W-:Y:S01]  /*7320*/  SHF.L.U32 R50, R57, 0x10, RZ ;  /* 0x0000001039327819 */ /* 0x000fe200000006ff */
[C---:B-1----:R-:W-:Y:S01]  /*7330*/  FMUL R0, R47.reuse, R4 ;  /* 0x000000042f007220 */ /* 0x042fe20000400000 */
[----:B------:R-:W-:Y:S01]  /*7340*/  LOP3.LUT R4, R56, 0xffff0000, RZ, 0xc0, !PT ;  /* 0xffff000038047812 */ /* 0x000fe200078ec0ff */
[C---:B------:R-:W-:Y:S01]  /*7350*/  FMUL R2, R47.reuse, R5 ;  /* 0x000000052f027220 */ /* 0x040fe20000400000 */
[----:B------:R-:W-:Y:S01]  /*7360*/  FMUL R7, R47, R7 ;  /* 0x000000072f077220 */ /* 0x000fe20000400000 */
[----:B------:R-:W-:Y:S01]  /*7370*/  FFMA R0, R49, R3, R0 ;  /* 0x0000000331007223 */ /* 0x000fe20000000000 */
[----:B------:R-:W-:Y:S01]  /*7380*/  FMUL R3, R47, R6 ;  /* 0x000000062f037220 */ /* 0x000fe20000400000 */
[----:B------:R-:W-:Y:S01]  /*7390*/  FFMA R2, R49, R4, R2 ;  /* 0x0000000431027223 */ /* 0x000fe20000000002 */
[C---:B------:R-:W-:Y:S01]  /*73a0*/  FMUL R4, R47.reuse, R8 ;  /* 0x000000082f047220 */ /* 0x040fe20000400000 */
[C---:B------:R-:W-:Y:S01]  /*73b0*/  FMUL R8, R47.reuse, R12 ;  /* 0x0000000c2f087220 */ /* 0x040fe20000400000 */
[C---:B------:R-:W-:Y:S01]  /*73c0*/  FMUL R12, R47.reuse, R16 ;  /* 0x000000102f0c7220 */ /* 0x040fe20000400000 */
[C---:B------:R-:W-:Y:S01]  /*73d0*/  FMUL R16, R47.reuse, R20 ;  /* 0x000000142f107220 */ /* 0x040fe20000400000 */
[----:B------:R-:W-:Y:S01]  /*73e0*/  F2FP.RELU.BF16.F32.PACK_AB R52, R2, R0 ;  /* 0x000000000234723e */ /* 0x000fe200000018ff */
[C---:B------:R-:W-:Y:S01]  /*73f0*/  FMUL R20, R47.reuse, R24 ;  /* 0x000000182f147220 */ /* 0x040fe20000400000 */
[C---:B------:R-:W-:Y:S01]  /*7400*/  LOP3.LUT R0, R58.reuse, 0xffff0000, RZ, 0xc0, !PT ;  /* 0xffff00003a007812 */ /* 0x040fe200078ec0ff */
[----:B------:R-:W-:Y:S01]  /*7410*/  FMUL R24, R47, R28 ;  /* 0x0000001c2f187220 */ /* 0x000fe20000400000 */
[----:B------:R-:W-:Y:S01]  /*7420*/  SHF.L.U32 R2, R59, 0x10, RZ ;  /* 0x000000103b027819 */ /* 0x000fe200000006ff */
[C---:B------:R-:W-:Y:S01]  /*7430*/  FMUL R28, R47.reuse, R32 ;  /* 0x000000202f1c7220 */ /* 0x040fe20000400000 */
[----:B------:R-:W-:Y:S01]  /*7440*/  SHF.L.U32 R32, R58, 0x10, RZ ;  /* 0x000000103a207819 */ /* 0x000fe200000006ff */
[----:B------:R-:W-:Y:S01]  /*7450*/  FMUL R5, R47, R9 ;  /* 0x000000092f057220 */ /* 0x000fe20000400000 */
[C---:B------:R-:W-:Y:S01]  /*7460*/  FFMA R3, R49.reuse, R50, R3 ;  /* 0x0000003231037223 */ /* 0x040fe20000000003 */
[----:B------:R-:W-:Y:S01]  /*7470*/  FFMA R7, R49, R51, R7 ;  /* 0x0000003331077223 */ /* 0x000fe20000000007 */
[----:B------:R-:W-:Y:S01]  /*7480*/  FMUL R6, R47, R10 ;  /* 0x0000000a2f067220 */ /* 0x000fe20000400000 */
[----:B------:R-:W-:Y:S01]  /*7490*/  FFMA R4, R49, R32, R4 ;  /* 0x0000002031047223 */ /* 0x000fe20000000004 */
[----:B------:R-:W-:Y:S01]  /*74a0*/  LOP3.LUT R32, R59, 0xffff0000, RZ, 0xc0, !PT ;  /* 0xffff00003b207812 */ /* 0x000fe200078ec0ff */
[----:B------:R-:W-:Y:S01]  /*74b0*/  FFMA R5, R49, R0, R5 ;  /* 0x0000000031057223 */ /* 0x000fe20000000005 */
[C---:B------:R-:W-:Y:S01]  /*74c0*/  SHF.L.U32 R0, R64.reuse, 0x10, RZ ;  /* 0x0000001040007819 */ /* 0x040fe200000006ff */
[----:B------:R-:W-:Y:S01]  /*74d0*/  FMUL R11, R47, R11 ;  /* 0x0000000b2f0b7220 */ /* 0x000fe20000400000 */
[----:B------:R-:W-:Y:S01]  /*74e0*/  F2FP.RELU.BF16.F32.PACK_AB R53, R7, R3 ;  /* 0x000000030735723e */ /* 0x000fe200000018ff */
[C---:B------:R-:W-:Y:S01]  /*74f0*/  FFMA R6, R49.reuse, R2, R6 ;  /* 0x0000000231067223 */ /* 0x040fe20000000006 */
[----:B------:R-:W-:Y:S01]  /*7500*/  LOP3.LUT R2, R64, 0xffff0000, RZ, 0xc0, !PT ;  /* 0xffff000040027812 */ /* 0x000fe200078ec0ff */
[----:B------:R-:W-:Y:S01]  /*7510*/  FFMA R11, R49, R32, R11 ;  /* 0x00000020310b7223 */ /* 0x000fe2000000000b */
[----:B------:R-:W-:Y:S01]  /*7520*/  SHF.L.U32 R3, R65, 0x10, RZ ;  /* 0x0000001041037819 */ /* 0x000fe200000006ff */
[----:B------:R-:W-:Y:S01]  /*7530*/  FFMA R8, R49, R0, R8 ;  /* 0x0000000031087223 */ /* 0x000fe20000000008 */
[----:B------:R-:W-:Y:S01]  /*7540*/  LOP3.LUT R0, R65, 0xffff0000, RZ, 0xc0, !PT ;  /* 0xffff000041007812 */ /* 0x000fe200078ec0ff */
[----:B------:R-:W-:Y:S01]  /*7550*/  FMUL R9, R47, R13 ;  /* 0x0000000d2f097220 */ /* 0x000fe20000400000 */
[----:B------:R-:W-:Y:S01]  /*7560*/  F2FP.RELU.BF16.F32.PACK_AB R54, R5, R4 ;  /* 0x000000040536723e */ /* 0x000fe200000018ff */
[----:B------:R-:W-:Y:S01]  /*7570*/  FMUL R10, R47, R14 ;  /* 0x0000000e2f0a7220 */ /* 0x000fe20000400000 */
[----:B------:R-:W-:Y:S01]  /*7580*/  F2FP.RELU.BF16.F32.PACK_AB R55, R11, R6 ;  /* 0x000000060b37723e */ /* 0x000fe200000018ff */
[----:B------:R-:W-:Y:S01]  /*7590*/  FMUL R15, R47, R15 ;  /* 0x0000000f2f0f7220 */ /* 0x000fe20000400000 */
[----:B------:R-:W-:Y:S01]  /*75a0*/  SHF.L.U32 R4, R81, 0x10, RZ ;  /* 0x0000001051047819 */ /* 0x000fe200000006ff */
[C---:B------:R-:W-:Y:S01]  /*75b0*/  FFMA R9, R49.reuse, R2, R9 ;  /* 0x0000000231097223 */ /* 0x040fe20000000009 */
[C---:B------:R-:W-:Y:S01]  /*75c0*/  SHF.L.U32 R2, R66.reuse, 0x10, RZ ;  /* 0x0000001042027819 */ /* 0x040fe200000006ff */
[C---:B------:R-:W-:Y:S01]  /*75d0*/  FFMA R10, R49.reuse, R3, R10 ;  /* 0x00000003310a7223 */ /* 0x040fe2000000000a */
[----:B------:R-:W-:Y:S01]  /*75e0*/  LOP3.LUT R3, R66, 0xffff0000, RZ, 0xc0, !PT ;  /* 0xffff000042037812 */ /* 0x000fe200078ec0ff */
[----:B------:R-:W-:Y:S01]  /*75f0*/  FFMA R15, R49, R0, R15 ;  /* 0x00000000310f7223 */ /* 0x000fe2000000000f */
[----:B------:R-:W-:Y:S01]  /*7600*/  SHF.L.U32 R0, R67, 0x10, RZ ;  /* 0x0000001043007819 */ /* 0x000fe200000006ff */
[----:B------:R-:W-:Y:S01]  /*7610*/  FMUL R13, R47, R17 ;  /* 0x000000112f0d7220 */ /* 0x000fe20000400000 */
[----:B------:R-:W-:Y:S01]  /*7620*/  F2FP.RELU.BF16.F32.PACK_AB R8, R9, R8 ;  /* 0x000000080908723e */ /* 0x000fe200000018ff */
[----:B------:R-:W-:Y:S01]  /*7630*/  FMUL R14, R47, R18 ;  /* 0x000000122f0e7220 */ /* 0x000fe20000400000 */
[----:B------:R-:W-:Y:S01]  /*7640*/  F2FP.RELU.BF16.F32.PACK_AB R9, R15, R10 ;  /* 0x0000000a0f09723e */ /* 0x000fe200000018ff */
[----:B------:R-:W-:Y:S01]  /*7650*/  FFMA R12, R49, R2, R12 ;  /* 0x00000002310c7223 */ /* 0x000fe2000000000c */
[----:B------:R-:W-:Y:S01]  /*7660*/  LOP3.LUT R2, R67, 0xffff0000, RZ, 0xc0, !PT ;  /* 0xffff000043027812 */ /* 0x000fe200078ec0ff */
[----:B------:R-:W-:Y:S01]  /*7670*/  FFMA R13, R49, R3, R13 ;  /* 0x00000003310d7223 */ /* 0x000fe2000000000d */
[----:B------:R-:W-:Y:S01]  /*7680*/  SHF.L.U32 R3, R73, 0x10, RZ ;  /* 0x0000001049037819 */ /* 0x000fe200000006ff */
[----:B------:R-:W-:Y:S01]  /*7690*/  FFMA R14, R49, R0, R14 ;  /* 0x00000000310e7223 */ /* 0x000fe2000000000e */
[C---:B------:R-:W-:Y:S01]  /*76a0*/  SHF.L.U32 R0, R72.reuse, 0x10, RZ ;  /* 0x0000001048007819 */ /* 0x040fe200000006ff */
[----:B------:R-:W-:Y:S01]  /*76b0*/  FMUL R19, R47, R19 ;  /* 0x000000132f137220 */ /* 0x000fe20000400000 */
[----:B------:R-:W-:Y:S01]  /*76c0*/  F2FP.RELU.BF16.F32.PACK_AB R10, R13, R12 ;  /* 0x0000000c0d0a723e */ /* 0x000fe200000018ff */
[----:B------:R-:W-:Y:S01]  /*76d0*/  FMUL R17, R47, R21 ;  /* 0x000000152f117220 */ /* 0x000fe20000400000 */
[----:B------:R-:W-:Y:S01]  /*76e0*/  LOP3.LUT R5, R83, 0xffff0000, RZ, 0xc0, !PT ;  /* 0xffff000053057812 */ /* 0x000fe200078ec0ff */
[C---:B------:R-:W-:Y:S01]  /*76f0*/  FFMA R19, R49.reuse, R2, R19 ;  /* 0x0000000231137223 */ /* 0x040fe20000000013 */
[----:B------:R-:W-:Y:S01]  /*7700*/  LOP3.LUT R2, R72, 0xffff0000, RZ, 0xc0, !PT ;  /* 0xffff000048027812 */ /* 0x000fe200078ec0ff */
[----:B------:R1:W-:Y:S01]  /*7710*/  STS.128 [R108+0x2000], R52 ;  /* 0x002000346c007388 */ /* 0x0003e20000000c00 */
[----:B------:R-:W-:Y:S01]  /*7720*/  FFMA R16, R49, R0, R16 ;  /* 0x0000000031107223 */ /* 0x000fe20000000010 */
[----:B------:R-:W-:Y:S01]  /*7730*/  LOP3.LUT R0, R73, 0xffff0000, RZ, 0xc0, !PT ;  /* 0xffff000049007812 */ /* 0x000fe200078ec0ff */
[----:B------:R-:W-:Y:S01]  /*7740*/  FMUL R18, R47, R22 ;  /* 0x000000162f127220 */ /* 0x000fe20000400000 */
[----:B------:R-:W-:Y:S01]  /*7750*/  F2FP.RELU.BF16.F32.PACK_AB R11, R19, R14 ;  /* 0x0000000e130b723e */ /* 0x000fe200000018ff */
[----:B------:R-:W-:Y:S01]  /*7760*/  FMUL R23, R47, R23 ;  /* 0x000000172f177220 */ /* 0x000fe20000400000 */
[C---:B------:R-:W-:Y:S01]  /*7770*/  FFMA R17, R49.reuse, R2, R17 ;  /* 0x0000000231117223 */ /* 0x040fe20000000011 */
[C---:B------:R-:W-:Y:S01]  /*7780*/  SHF.L.U32 R2, R74.reuse, 0x10, RZ ;  /* 0x000000104a027819 */ /* 0x040fe200000006ff */
[----:B------:R-:W-:Y:S01]  /*7790*/  FFMA R18, R49, R3, R18 ;  /* 0x0000000331127223 */ /* 0x000fe20000000012 */
[----:B------:R-:W-:Y:S01]  /*77a0*/  SHF.L.U32 R3, R75, 0x10, RZ ;  /* 0x000000104b037819 */ /* 0x000fe200000006ff */
[----:B------:R1:W-:Y:S01]  /*77b0*/  STS.128 [R107+0x2010], R8 ;  /* 0x002010086b007388 */ /* 0x0003e20000000c00 */
[----:B------:R-:W-:Y:S01]  /*77c0*/  F2FP.RELU.BF16.F32.PACK_AB R16, R17, R16 ;  /* 0x000000101110723e */ /* 0x000fe200000018ff */
[----:B------:R-:W-:Y:S01]  /*77d0*/  FFMA R23, R49, R0, R23 ;  /* 0x0000000031177223 */ /* 0x000fe20000000017 */
[----:B------:R-:W-:Y:S01]  /*77e0*/  LOP3.LUT R0, R74, 0xffff0000, RZ, 0xc0, !PT ;  /* 0xffff00004a007812 */ /* 0x000fe200078ec0ff */
[C---:B------:R-:W-:Y:S01]  /*77f0*/  FMUL R21, R47.reuse, R25 ;  /* 0x000000192f157220 */ /* 0x040fe20000400000 */
[----:B------:R-:W-:Y:S01]  /*7800*/  FMUL R22, R47, R26 ;  /* 0x0000001a2f167220 */ /* 0x000fe20000400000 */
[C---:B------:R-:W-:Y:S01]  /*7810*/  FFMA R20, R49.reuse, R2, R20 ;  /* 0x0000000231147223 */ /* 0x040fe20000000014 */
[C---:B------:R-:W-:Y:S01]  /*7820*/  SHF.L.U32 R2, R80.reuse, 0x10, RZ ;  /* 0x0000001050027819 */ /* 0x040fe200000006ff */
[----:B------:R-:W-:Y:S01]  /*7830*/  FFMA R21, R49, R0, R21 ;  /* 0x0000000031157223 */ /* 0x000fe20000000015 */
[----:B------:R-:W-:Y:S01]  /*7840*/  LOP3.LUT R0, R75, 0xffff0000, RZ, 0xc0, !PT ;  /* 0xffff00004b007812 */ /* 0x000fe200078ec0ff */
[----:B------:R-:W-:Y:S01]  /*7850*/  FFMA R22, R49, R3, R22 ;  /* 0x0000000331167223 */ /* 0x000fe20000000016 */
[C---:B------:R-:W-:Y:S01]  /*7860*/  FMUL R27, R47.reuse, R27 ;  /* 0x0000001b2f1b7220 */ /* 0x040fe20000400000 */
[----:B------:R-:W-:Y:S01]  /*7870*/  LOP3.LUT R3, R80, 0xffff0000, RZ, 0xc0, !PT ;  /* 0xffff000050037812 */ /* 0x000fe200078ec0ff */
[C---:B------:R-:W-:Y:S01]  /*7880*/  FMUL R25, R47.reuse, R29 ;  /* 0x0000001d2f197220 */ /* 0x040fe20000400000 */
[----:B------:R-:W-:Y:S01]  /*7890*/  FMUL R26, R47, R30 ;  /* 0x0000001e2f1a7220 */ /* 0x000fe20000400000 */
[C---:B------:R-:W-:Y:S01]  /*78a0*/  FFMA R27, R49.reuse, R0, R27 ;  /* 0x00000000311b7223 */ /* 0x040fe2000000001b */
[----:B------:R-:W-:Y:S01]  /*78b0*/  FFMA R24, R49, R2, R24 ;  /* 0x0000000231187223 */ /* 0x000fe20000000018 */
[----:B------:R-:W-:Y:S01]  /*78c0*/  LOP3.LUT R0, R81, 0xffff0000, RZ, 0xc0, !PT ;  /* 0xffff000051007812 */ /* 0x000fe200078ec0ff */
[----:B------:R-:W-:Y:S01]  /*78d0*/  FFMA R25, R49, R3, R25 ;  /* 0x0000000331197223 */ /* 0x000fe20000000019 */
[----:B------:R-:W-:Y:S01]  /*78e0*/  FMUL R31, R47, R31 ;  /* 0x0000001f2f1f7220 */ /* 0x000fe20000400000 */
[C---:B------:R-:W-:Y:S01]  /*78f0*/  SHF.L.U32 R2, R82.reuse, 0x10, RZ ;  /* 0x0000001052027819 */ /* 0x040fe200000006ff */
[----:B------:R-:W-:Y:S01]  /*7900*/  FFMA R26, R49, R4, R26 ;  /* 0x00000004311a7223 */ /* 0x000fe2000000001a */
[----:B------:R-:W-:Y:S01]  /*7910*/  LOP3.LUT R3, R82, 0xffff0000, RZ, 0xc0, !PT ;  /* 0xffff000052037812 */ /* 0x000fe200078ec0ff */
[----:B------:R-:W-:Y:S01]  /*7920*/  FMUL R29, R47, R33 ;  /* 0x000000212f1d7220 */ /* 0x000fe20000400000 */
[----:B------:R-:W-:Y:S01]  /*7930*/  SHF.L.U32 R4, R83, 0x10, RZ ;  /* 0x0000001053047819 */ /* 0x000fe200000006ff */
[----:B------:R-:W-:Y:S01]  /*7940*/  FMUL R30, R47, R34 ;  /* 0x000000222f1e7220 */ /* 0x000fe20000400000 */
[----:B------:R-:W-:Y:S01]  /*7950*/  F2FP.RELU.BF16.F32.PACK_AB R17, R23, R18 ;  /* 0x000000121711723e */ /* 0x000fe200000018ff */
[----:B------:R-:W-:Y:S01]  /*7960*/  FFMA R31, R49, R0, R31 ;  /* 0x00000000311f7223 */ /* 0x000fe2000000001f */
[----:B------:R-:W-:Y:S01]  /*7970*/  FMUL R35, R47, R35 ;  /* 0x000000232f237220 */ /* 0x000fe20000400000 */
[----:B------:R-:W-:Y:S01]  /*7980*/  F2FP.RELU.BF16.F32.PACK_AB R18, R21, R20 ;  /* 0x000000141512723e */ /* 0x000fe200000018ff */
[----:B------:R-:W-:Y:S01]  /*7990*/  FFMA R28, R49, R2, R28 ;  /* 0x00000002311c7223 */ /* 0x000fe2000000001c */
[----:B------:R-:W-:Y:S01]  /*79a0*/  F2FP.RELU.BF16.F32.PACK_AB R19, R27, R22 ;  /* 0x000000161b13723e */ /* 0x000fe200000018ff */
[C---:B------:R-:W-:Y:S01]  /*79b0*/  FFMA R29, R49.reuse, R3, R29 ;  /* 0x00000003311d7223 */ /* 0x040fe2000000001d */
[C---:B------:R-:W-:Y:S01]  /*79c0*/  FFMA R30, R49.reuse, R4, R30 ;  /* 0x00000004311e7223 */ /* 0x040fe2000000001e */
[----:B------:R-:W-:Y:S01]  /*79d0*/  FFMA R35, R49, R5, R35 ;  /* 0x0000000531237223 */ /* 0x000fe20000000023 */
[----:B------:R-:W-:Y:S01]  /*79e0*/  F2FP.RELU.BF16.F32.PACK_AB R24, R25, R24 ;  /* 0x000000181918723e */ /* 0x000fe200000018ff */
[----:B------:R1:W-:Y:S01]  /*79f0*/  STS.128 [R106+0x2020], R16 ;  /* 0x002020106a007388 */ /* 0x0003e20000000c00 */
[----:B------:R-:W-:Y:S02]  /*7a00*/  F2FP.RELU.BF16.F32.PACK_AB R25, R31, R26 ;  /* 0x0000001a1f19723e */ /* 0x000fe400000018ff */
[----:B------:R-:W-:Y:S02]  /*7a10*/  F2FP.RELU.BF16.F32.PACK_AB R26, R29, R28 ;  /* 0x0000001c1d1a723e */ /* 0x000fe400000018ff */
[----:B------:R-:W-:Y:S02]  /*7a20*/  F2FP.RELU.BF16.F32.PACK_AB R27, R35, R30 ;  /* 0x0000001e231b723e */ /* 0x000fe400000018ff */
[----:B------:R-:W-:Y:S02]  /*7a30*/  LEA R0, R60, UR46, 0x3 ;  /* 0x0000002e3c007c11 */ /* 0x000fe4000f8e18ff */
[----:B------:R-:W-:Y:S01]  /*7a40*/  @!P6 SHF.L.U32 R2, R105, 0x1f, RZ ;  /* 0x0000001f6902e819 */ /* 0x000fe200000006ff */
        /* <DEDUP_REMOVED lines=9> */
[----:B------:R-:W-:Y:S02]  /*7ae0*/  UIADD3 UR8, UP0, UPT, UR50, 0x680, URZ ;  /* 0x0000068032087890 */ /* 0x000fe4000ff1e0ff */
[----:B------:R-:W-:Y:S02]  /*7af0*/  UIADD3 UR5, UPT, UPT, UR41, 0x20, URZ ;  /* 0x0000002029057890 */ /* 0x000fe4000fffe0ff */
[----:B------:R-:W-:Y:S02]  /*7b00*/  UIADD3 UR4, UPT, UPT, UR46, 0x2200, URZ ;  /* 0x000022002e047890 */ /* 0x000fe4000fffe0ff */
[----:B------:R-:W-:Y:S01]  /*7b10*/  UIADD3.X UR9, UPT, UPT, URZ, UR51, URZ, UP0, !UPT ;  /* 0x00000033ff097290 */ /* 0x000fe200087fe4ff */
[----:B------:R-:W-:Y:S01]  /*7b20*/  UMOV UR6, UR42 ;  /* 0x0000002a00067c82 */ /* 0x000fe20008000000 */
[----:B------:R-:W-:Y:S07]  /*7b30*/  UMOV UR7, UR36 ;  /* 0x0000002400077c82 */ /* 0x000fee0008000000 */
[----:B------:R2:W-:Y:S01]  /*7b40*/  UTMASTG.3D [UR4], [UR8] ;  /* 0x00000004080073b5 */ /* 0x0005e20008010000 */
[----:B------:R0:W-:Y:S01]  /*7b50*/  UTMACMDFLUSH ;  /* 0x00000000000079b7 */ /* 0x0001e20000000000 */
[----:B--2---:R-:W-:Y:S04]  /*7b60*/  DEPBAR.LE SB0, 0x1 ;  /* 0x000080400000791a */ /* 0x004fe80000000000 */
.L_x_131:
[----:B------:R-:W-:Y:S05]  /*7b70*/  BSYNC.RECONVERGENT B0 ;  /* 0x0000000000007941 */ /* 0x000fea0003800200 */
.L_x_130:
[----:B------:R-:W-:Y:S01]  /*7b80*/  BAR.SYNC.DEFER_BLOCKING 0x1, 0x80 ;  /* 0x0042000000007b1d */ /* 0x000fe20000010000 */
[----:B------:R-:W-:Y:S04]  /*7b90*/  UIADD3 UR40, UPT, UPT, UR49, 0x1, URZ ;  /* 0x0000000131287890 */ /* 0x000fe8000fffe0ff */
[----:B------:R-:W-:Y:S04]  /*7ba0*/  UISETP.NE.AND UP0, UPT, UR40, 0x4, UPT ;  /* 0x000000042800788c */ /* 0x000fe8000bf05270 */
[----:B------:R-:W-:Y:S01]  /*7bb0*/  USEL UR40, UR40, URZ, UP0 ;  /* 0x000000ff28287287 */ /* 0x000fe20008000000 */
[----:B------:R2:W-:Y:S01]  /*7bc0*/  @!P6 SYNCS.ARRIVE.TRANS64.RED.A1T0 RZ, [R63+URZ], RZ ;  /* 0x000000ff3fffe9a7 */ /* 0x0005e200081004ff */
[----:B------:R-:W-:Y:S01]  /*7bd0*/  BSSY B1, `(.L_x_132) ;  /* 0x0000017000017945 */ /* 0x000fe20003800000 */
[----:B------:R-:W3:Y:S02]  /*7be0*/  @!P6 SYNCS.PHASECHK.TRANS64.TRYWAIT P0, [R0+URZ+0x80], R2 ;  /* 0x000080020000e5a7 */ /* 0x000ee400080011ff */
[----:B---3--:R-:W-:Y:S01]  /*7bf0*/  @!P6 SEL R61, RZ, 0x1, !P0 ;  /* 0x00000001ff3de807 */ /* 0x008fe20004000000 */
[----:B--2---:R-:W-:Y:S06]  /*7c00*/  @P6 BRA `(.L_x_133) ;  /* 0x00000000004c6947 */ /* 0x004fec0003800000 */
        /* <DEDUP_REMOVED lines=9> */
[----:B------:R-:W-:Y:S04]  /*7ca0*/  SHF.L.U32 R6, R105, 0x1f, RZ ;  /* 0x0000001f69067819 */ /* 0x000fe800000006ff */
[----:B------:R-:W2:Y:S02]  /*7cb0*/  SYNCS.PHASECHK.TRANS64.TRYWAIT P0, [R0+URZ+0x80], R6 ;  /* 0x00008006000075a7 */ /* 0x000ea400080011ff */
[----:B--2---:R-:W-:Y:S05]  /*7cc0*/  @!P0 BRA `(.L_x_136) ;  /* 0x0000002800108947 */ /* 0x004fea0003800000 */
.L_x_135:
[----:B------:R-:W-:Y:S05]  /*7cd0*/  BSYNC B0 ;  /* 0x0000000000007941 */ /* 0x000fea0003800000 */
.L_x_134:
[----:B------:R-:W-:Y:S02]  /*7ce0*/  ISETP.NE.AND P0, PT, R62, RZ, PT ;  /* 0x000000ff3e00720c */ /* 0x000fe40003f05270 */
[----:B------:R-:W-:Y:S11]  /*7cf0*/  IADD3 R60, PT, PT, R60, 0x1, RZ ;  /* 0x000000013c3c7810 */ /* 0x000ff60007ffe0ff */
[----:B------:R3:W1:Y:S04]  /*7d00*/  @P0 LDS.128 R56, [R5] ;  /* 0x0000000005380984 */ /* 0x0006680000000c00 */
[----:B------:R3:W1:Y:S04]  /*7d10*/  @P0 LDS.128 R64, [R4+0x10] ;  /* 0x0000100004400984 */ /* 0x0006680000000c00 */
[----:B------:R3:W1:Y:S04]  /*7d20*/  @P0 LDS.128 R72, [R3+0x20] ;  /* 0x0000200003480984 */ /* 0x0006680000000c00 */
[----:B------:R3:W1:Y:S02]  /*7d30*/  @P0 LDS.128 R80, [R2+0x30] ;  /* 0x0000300002500984 */ /* 0x0006640000000c00 */
.L_x_133:
[----:B------:R-:W-:Y:S05]  /*7d40*/  BSYNC B1 ;  /* 0x0000000000017941 */ /* 0x000fea0003800000 */
.L_x_132:
        /* <DEDUP_REMOVED lines=21> */
.L_x_137:
        /* <DEDUP_REMOVED lines=146> */
.L_x_139:
[----:B------:R-:W-:Y:S05]  /*87c0*/  BSYNC.RECONVERGENT B0 ;  /* 0x0000000000007941 */ /* 0x000fea0003800200 */
.L_x_138:
        /* <DEDUP_REMOVED lines=21> */
.L_x_143:
[----:B------:R-:W-:Y:S05]  /*8920*/  BSYNC B0 ;  /* 0x0000000000007941 */ /* 0x000fea0003800000 */
.L_x_142:
[----:B------:R-:W-:Y:S11]  /*8930*/  ISETP.NE.AND P0, PT, R62, RZ, PT ;  /* 0x000000ff3e00720c */ /* 0x000ff60003f05270 */
[----:B------:R-:W-:Y:S02]  /*8940*/  @!UPT UIADD3 URZ, UPT, UPT, URZ, URZ, URZ ;  /* 0x000000fffffff290 */ /* 0x000fe4000fffe0ff */
[----:B------:R3:W1:Y:S04]  /*8950*/  @P0 LDS.128 R56, [R4] ;  /* 0x0000000004380984 */ /* 0x0006680000000c00 */
[----:B------:R3:W1:Y:S04]  /*8960*/  @P0 LDS.128 R64, [R3+0x10] ;  /* 0x0000100003400984 */ /* 0x0006680000000c00 */
[----:B------:R3:W1:Y:S04]  /*8970*/  @P0 LDS.128 R72, [R2+0x20] ;  /* 0x0000200002480984 */ /* 0x0006680000000c00 */
[----:B------:R3:W1:Y:S02]  /*8980*/  @P0 LDS.128 R80, [R60+0x30] ;  /* 0x000030003c500984 */ /* 0x0006640000000c00 */
.L_x_141:
[----:B------:R-:W-:Y:S05]  /*8990*/  BSYNC B1 ;  /* 0x0000000000017941 */ /* 0x000fea0003800000 */
.L_x_140:
        /* <DEDUP_REMOVED lines=21> */
.L_x_145:
[----:B------:R-:W-:Y:S01]  /*8af0*/  ISETP.NE.AND P0, PT, R110, RZ, PT ;  /* 0x000000ff6e00720c */ /* 0x000fe20003f05270 */
[----:B------:R-:W-:Y:S05]  /*8b00*/  WARPSYNC.ALL ;  /* 0x0000000000007948 */ /* 0x000fea0003800000 */
[----:B------:R-:W-:Y:S01]  /*8b10*/  R2UR UR4, R48 ;  /* 0x00000000300472ca */ /* 0x000fe200000e0000 */
[----:B------:R-:W-:Y:S01]  /*8b20*/  BSSY.RECONVERGENT B0, `(.L_x_146) ;  /* 0x000008b000007945 */ /* 0x000fe20003800200 */
[C---:B-1----:R-:W-:Y:S02]  /*8b30*/  SHF.L.U32 R48, R56.reuse, 0x10, RZ ;  /* 0x0000001038307819 */ /* 0x042fe400000006ff */
[----:B------:R-:W-:Y:S02]  /*8b40*/  LOP3.LUT R50, R56, 0xffff0000, RZ, 0xc0, !PT ;  /* 0xffff000038327812 */ /* 0x000fe400078ec0ff */
[C---:B------:R-:W-:Y:S02]  /*8b50*/  SHF.L.U32 R51, R57.reuse, 0x10, RZ ;  /* 0x0000001039337819 */ /* 0x040fe400000006ff */
[----:B------:R-:W-:Y:S02]  /*8b60*/  LOP3.LUT R52, R57, 0xffff0000, RZ, 0xc0, !PT ;  /* 0xffff000039347812 */ /* 0x000fe400078ec0ff */
[C---:B------:R-:W-:Y:S02]  /*8b70*/  SHF.L.U32 R53, R58.reuse, 0x10, RZ ;  /* 0x000000103a357819 */ /* 0x040fe400000006ff */
[----:B------:R-:W-:Y:S01]  /*8b80*/  LOP3.LUT R54, R58, 0xffff0000, RZ, 0xc0, !PT ;  /* 0xffff00003a367812 */ /* 0x000fe200078ec0ff */
[----:B---3--:R-:W1:Y:S01]  /*8b90*/  LDTM.x32 R4, tmem[UR4+0x60] ;  /* 0x00006004000479ee */ /* 0x008e6200082c0000 */
[C---:B------:R-:W-:Y:S01]  /*8ba0*/  SHF.L.U32 R55, R59.reuse, 0x10, RZ ;  /* 0x000000103b377819 */ /* 0x040fe200000006ff */
[----:B------:R-:W-:Y:S01]  /*8bb0*/  NOP ;  /* 0x0000000000007918 */ /* 0x000fe20000000000 */
[----:B------:R-:W-:Y:S02]  /*8bc0*/  LOP3.LUT R56, R59, 0xffff0000, RZ, 0xc0, !PT ;  /* 0xffff00003b387812 */ /* 0x000fe400078ec0ff */
[C---:B------:R-:W-:Y:S02]  /*8bd0*/  SHF.L.U32 R57, R64.reuse, 0x10, RZ ;  /* 0x0000001040397819 */ /* 0x040fe400000006ff */
[----:B------:R-:W-:Y:S02]  /*8be0*/  LOP3.LUT R58, R64, 0xffff0000, RZ, 0xc0, !PT ;  /* 0xffff0000403a7812 */ /* 0x000fe400078ec0ff */
[C---:B------:R-:W-:Y:S02]  /*8bf0*/  SHF.L.U32 R59, R65.reuse, 0x10, RZ ;  /* 0x00000010413b7819 */ /* 0x040fe400000006ff */
[----:B------:R-:W-:Y:S02]  /*8c00*/  LOP3.LUT R60, R65, 0xffff0000, RZ, 0xc0, !PT ;  /* 0xffff0000413c7812 */ /* 0x000fe400078ec0ff */
[C---:B------:R-:W-:Y:S02]  /*8c10*/  SHF.L.U32 R61, R66.reuse, 0x10, RZ ;  /* 0x00000010423d7819 */ /* 0x040fe400000006ff */
[----:B------:R-:W-:Y:S02]  /*8c20*/  LOP3.LUT R62, R66, 0xffff0000, RZ, 0xc0, !PT ;  /* 0xffff0000423e7812 */ /* 0x000fe400078ec0ff */
[C---:B------:R-:W-:Y:S02]  /*8c30*/  SHF.L.U32 R63, R67.reuse, 0x10, RZ ;  /* 0x00000010433f7819 */ /* 0x040fe400000006ff */
[----:B------:R-:W-:Y:S02]  /*8c40*/  IADD3 R116, PT, PT, R116, 0x110, RZ ;  /* 0x0000011074747810 */ /* 0x000fe40007ffe0ff */
[----:B------:R-:W-:Y:S02]  /*8c50*/  LOP3.LUT R64, R67, 0xffff0000, RZ, 0xc0, !PT ;  /* 0xffff000043407812 */ /* 0x000fe400078ec0ff */
[C---:B------:R-:W-:Y:S01]  /*8c60*/  SHF.L.U32 R65, R72.reuse, 0x10, RZ ;  /* 0x0000001048417819 */ /* 0x040fe200000006ff */
[C---:B-1----:R-:W-:Y:S01]  /*8c70*/  FMUL R4, R47.reuse, R4 ;  /* 0x000000042f047220 */ /* 0x042fe20000400000 */
[----:B------:R-:W-:Y:S01]  /*8c80*/  LOP3.LUT R66, R72, 0xffff0000, RZ, 0xc0, !PT ;  /* 0xffff000048427812 */ /* 0x000fe200078ec0ff */
[----:B------:R-:W-:Y:S01]  /*8c90*/  FMUL R5, R47, R5 ;  /* 0x000000052f057220 */ /* 0x000fe20000400000 */
[----:B------:R-:W-:Y:S01]  /*8ca0*/  LOP3.LUT R116, R116, 0xfefffff8, RZ, 0xc0, !PT ;  /* 0xfefffff874747812 */ /* 0x000fe200078ec0ff */
[----:B------:R-:W-:Y:S01]  /*8cb0*/  FFMA R4, R49, R48, R4 ;  /* 0x0000003031047223 */ /* 0x000fe20000000004 */
[----:B------:R-:W-:Y:S01]  /*8cc0*/  FMUL R6, R47, R6 ;  /* 0x000000062f067220 */ /* 0x000fe20000400000 */
[----:B------:R-:W-:Y:S01]  /*8cd0*/  FFMA R5, R49, R50, R5 ;  /* 0x0000003231057223 */ /* 0x000fe20000000005 */
[----:B------:R-:W-:Y:S01]  /*8ce0*/  SHF.L.U32 R67, R73, 0x10, RZ ;  /* 0x0000001049437819 */ /* 0x000fe200000006ff */
[----:B------:R1:W-:Y:S01]  /*8cf0*/  SYNCS.ARRIVE.TRANS64.RED.A1T0 RZ, [R116+URZ], RZ ;  /* 0x000000ff74ff79a7 */ /* 0x0003e200081004ff */
[----:B------:R-:W-:Y:S01]  /*8d00*/  FFMA R6, R49, R51, R6 ;  /* 0x0000003331067223 */ /* 0x000fe20000000006 */
[----:B------:R-:W-:Y:S01]  /*8d10*/  FMUL R7, R47, R7 ;  /* 0x000000072f077220 */ /* 0x000fe20000400000 */
[----:B------:R-:W-:Y:S01]  /*8d20*/  F2FP.RELU.BF16.F32.PACK_AB R4, R5, R4 ;  /* 0x000000040504723e */ /* 0x000fe200000018ff */
[C---:B------:R-:W-:Y:S01]  /*8d30*/  FMUL R8, R47.reuse, R8 ;  /* 0x000000082f087220 */ /* 0x040fe20000400000 */
[----:B------:R-:W-:Y:S01]  /*8d40*/  FMUL R9, R47, R9 ;  /* 0x000000092f097220 */ /* 0x000fe20000400000 */
[----:B------:R-:W-:Y:S01]  /*8d50*/  LOP3.LUT R68, R73, 0xffff0000, RZ, 0xc0, !PT ;  /* 0xffff000049447812 */ /* 0x000fe200078ec0ff */
[C---:B------:R-:W-:Y:S01]  /*8d60*/  FFMA R7, R49.reuse, R52, R7 ;  /* 0x0000003431077223 */ /* 0x040fe20000000007 */
[C---:B------:R-:W-:Y:S01]  /*8d70*/  FFMA R8, R49.reuse, R53, R8 ;  /* 0x0000003531087223 */ /* 0x040fe20000000008 */
[C---:B------:R-:W-:Y:S01]  /*8d80*/  SHF.L.U32 R69, R74.reuse, 0x10, RZ ;  /* 0x000000104a457819 */ /* 0x040fe200000006ff */
[----:B------:R-:W-:Y:S01]  /*8d90*/  FFMA R9, R49, R54, R9 ;  /* 0x0000003631097223 */ /* 0x000fe20000000009 */
[----:B------:R-:W-:Y:S01]  /*8da0*/  FMUL R10, R47, R10 ;  /* 0x0000000a2f0a7220 */ /* 0x000fe20000400000 */
[----:B------:R-:W-:Y:S01]  /*8db0*/  F2FP.RELU.BF16.F32.PACK_AB R5, R7, R6 ;  /* 0x000000060705723e */ /* 0x000fe200000018ff */
[C---:B------:R-:W-:Y:S01]  /*8dc0*/  FMUL R11, R47.reuse, R11 ;  /* 0x0000000b2f0b7220 */ /* 0x040fe20000400000 */
[----:B------:R-:W-:Y:S01]  /*8dd0*/  FMUL R0, R47, R12 ;  /* 0x0000000c2f007220 */ /* 0x000fe20000400000 */
[----:B------:R-:W-:Y:S01]  /*8de0*/  F2FP.RELU.BF16.F32.PACK_AB R6, R9, R8 ;  /* 0x000000080906723e */ /* 0x000fe200000018ff */
[C---:B------:R-:W-:Y:S01]  /*8df0*/  FFMA R10, R49.reuse, R55, R10 ;  /* 0x00000037310a7223 */ /* 0x040fe2000000000a */
[C---:B------:R-:W-:Y:S01]  /*8e00*/  FFMA R11, R49.reuse, R56, R11 ;  /* 0x00000038310b7223 */ /* 0x040fe2000000000b */
[----:B------:R-:W-:Y:S01]  /*8e10*/  LOP3.LUT R70, R74, 0xffff0000, RZ, 0xc0, !PT ;  /* 0xffff00004a467812 */ /* 0x000fe200078ec0ff */
[----:B------:R-:W-:Y:S01]  /*8e20*/  FFMA R0, R49, R57, R0 ;  /* 0x0000003931007223 */ /* 0x000fe20000000000 */
[----:B------:R-:W-:Y:S01]  /*8e30*/  FMUL R2, R47, R13 ;  /* 0x0000000d2f027220 */ /* 0x000fe20000400000 */
[----:B------:R-:W-:Y:S01]  /*8e40*/  SHF.L.U32 R71, R75, 0x10, RZ ;  /* 0x000000104b477819 */ /* 0x000fe200000006ff */
[----:B------:R-:W-:Y:S01]  /*8e50*/  FMUL R3, R47, R14 ;  /* 0x0000000e2f037220 */ /* 0x000fe20000400000 */
[----:B------:R-:W-:Y:S01]  /*8e60*/  F2FP.RELU.BF16.F32.PACK_AB R7, R11, R10 ;  /* 0x0000000a0b07723e */ /* 0x000fe200000018ff */
[----:B------:R-:W-:Y:S01]  /*8e70*/  FFMA R2, R49, R58, R2 ;  /* 0x0000003a31027223 */ /* 0x000fe20000000002 */
[C---:B------:R-:W-:Y:S01]  /*8e80*/  FMUL R15, R47.reuse, R15 ;  /* 0x0000000f2f0f7220 */ /* 0x040fe20000400000 */
[C---:B------:R-:W-:Y:S01]  /*8e90*/  FMUL R12, R47.reuse, R16 ;  /* 0x000000102f0c7220 */ /* 0x040fe20000400000 */
[----:B------:R-:W-:Y:S01]  /*8ea0*/  FMUL R13, R47, R17 ;  /* 0x000000112f0d7220 */ /* 0x000fe20000400000 */
[----:B------:R1:W-:Y:S01]  /*8eb0*/  STS.128 [R108+0x6000], R4 ;  /* 0x006000046c007388 */ /* 0x0003e20000000c00 */
[----:B------:R-:W-:Y:S01]  /*8ec0*/  LOP3.LUT R72, R75, 0xffff0000, RZ, 0xc0, !PT ;  /* 0xffff00004b487812 */ /* 0x000fe200078ec0ff */
[C---:B------:R-:W-:Y:S01]  /*8ed0*/  FFMA R3, R49.reuse, R59, R3 ;  /* 0x0000003b31037223 */ /* 0x040fe20000000003 */
[----:B------:R-:W-:Y:S01]  /*8ee0*/  SHF.L.U32 R73, R80, 0x10, RZ ;  /* 0x0000001050497819 */ /* 0x000fe200000006ff */
[C---:B------:R-:W-:Y:S01]  /*8ef0*/  FFMA R15, R49.reuse, R60, R15 ;  /* 0x0000003c310f7223 */ /* 0x040fe2000000000f */
[----:B------:R-:W-:Y:S01]  /*8f00*/  F2FP.RELU.BF16.F32.PACK_AB R8, R2, R0 ;  /* 0x000000000208723e */ /* 0x000fe200000018ff */
[C---:B------:R-:W-:Y:S01]  /*8f10*/  FFMA R12, R49.reuse, R61, R12 ;  /* 0x0000003d310c7223 */ /* 0x040fe2000000000c */
[----:B------:R-:W-:Y:S01]  /*8f20*/  FFMA R13, R49, R62, R13 ;  /* 0x0000003e310d7223 */ /* 0x000fe2000000000d */
[C---:B------:R-:W-:Y:S01]  /*8f30*/  FMUL R14, R47.reuse, R18 ;  /* 0x000000122f0e7220 */ /* 0x040fe20000400000 */
[C---:B------:R-:W-:Y:S01]  /*8f40*/  FMUL R19, R47.reuse, R19 ;  /* 0x000000132f137220 */ /* 0x040fe20000400000 */
[C---:B------:R-:W-:Y:S01]  /*8f50*/  FMUL R16, R47.reuse, R20 ;  /* 0x000000142f107220 */ /* 0x040fe20000400000 */
[----:B------:R-:W-:Y:S01]  /*8f60*/  FMUL R17, R47, R21 ;  /* 0x000000152f117220 */ /* 0x000fe20000400000 */
[----:B------:R-:W-:Y:S01]  /*8f70*/  FFMA R14, R49, R63, R14 ;  /* 0x0000003f310e7223 */ /* 0x000fe2000000000e */
        /* <DEDUP_REMOVED lines=11> */
[----:B------:R-:W-:Y:S01]  /*9030*/  F2FP.RELU.BF16.F32.PACK_AB R9, R15, R3 ;  /* 0x000000030f09723e */ /* 0x000fe200000018ff */
[----:B------:R-:W-:Y:S01]  /*9040*/  FFMA R20, R49, R69, R20 ;  /* 0x0000004531147223 */ /* 0x000fe20000000014 */
[----:B------:R-:W-:Y:S01]  /*9050*/  F2FP.RELU.BF16.F32.PACK_AB R10, R13, R12 ;  /* 0x0000000c0d0a723e */ /* 0x000fe200000018ff */
[----:B------:R-:W-:Y:S01]  /*9060*/  FMUL R24, R47, R28 ;  /* 0x0000001c2f187220 */ /* 0x000fe20000400000 */
[----:B------:R-:W-:Y:S01]  /*9070*/  F2FP.RELU.BF16.F32.PACK_AB R11, R19, R14 ;  /* 0x0000000e130b723e */ /* 0x000fe200000018ff */
[----:B------:R-:W-:Y:S01]  /*9080*/  FFMA R21, R49, R70, R21 ;  /* 0x0000004631157223 */ /* 0x000fe20000000015 */
[----:B------:R-:W-:Y:S01]  /*9090*/  LOP3.LUT R74, R80, 0xffff0000, RZ, 0xc0, !PT ;  /* 0xffff0000504a7812 */ /* 0x000fe200078ec0ff */
[----:B------:R-:W-:Y:S01]  /*90a0*/  FMUL R25, R47, R29 ;  /* 0x0000001d2f197220 */ /* 0x000fe20000400000 */
[----:B------:R-:W-:Y:S01]  /*90b0*/  SHF.L.U32 R75, R81, 0x10, RZ ;  /* 0x00000010514b7819 */ /* 0x000fe200000006ff */
[----:B------:R1:W-:Y:S01]  /*90c0*/  STS.128 [R107+0x6010], R8 ;  /* 0x006010086b007388 */ /* 0x0003e20000000c00 */
[----:B------:R-:W-:Y:S01]  /*90d0*/  FFMA R22, R49, R71, R22 ;  /* 0x0000004731167223 */ /* 0x000fe20000000016 */
[----:B------:R-:W-:Y:S01]  /*90e0*/  LOP3.LUT R76, R81, 0xffff0000, RZ, 0xc0, !PT ;  /* 0xffff0000514c7812 */ /* 0x000fe200078ec0ff */
[----:B------:R-:W-:Y:S01]  /*90f0*/  FMUL R26, R47, R30 ;  /* 0x0000001e2f1a7220 */ /* 0x000fe20000400000 */
[----:B------:R-:W-:Y:S01]  /*9100*/  FFMA R27, R49, R72, R27 ;  /* 0x00000048311b7223 */ /* 0x000fe2000000001b */
[C---:B------:R-:W-:Y:S01]  /*9110*/  SHF.L.U32 R77, R82.reuse, 0x10, RZ ;  /* 0x00000010524d7819 */ /* 0x040fe200000006ff */
[----:B------:R-:W-:Y:S01]  /*9120*/  FMUL R31, R47, R31 ;  /* 0x0000001f2f1f7220 */ /* 0x000fe20000400000 */
[----:B------:R-:W-:Y:S01]  /*9130*/  FFMA R24, R49, R73, R24 ;  /* 0x0000004931187223 */ /* 0x000fe20000000018 */
[----:B------:R-:W-:Y:S01]  /*9140*/  LOP3.LUT R78, R82, 0xffff0000, RZ, 0xc0, !PT ;  /* 0xffff0000524e7812 */ /* 0x000fe200078ec0ff */
[----:B------:R-:W-:Y:S01]  /*9150*/  FMUL R28, R47, R32 ;  /* 0x000000202f1c7220 */ /* 0x000fe20000400000 */
[----:B------:R-:W-:Y:S01]  /*9160*/  FFMA R25, R49, R74, R25 ;  /* 0x0000004a31197223 */ /* 0x000fe20000000019 */
[----:B------:R-:W-:Y:S01]  /*9170*/  SHF.L.U32 R79, R83, 0x10, RZ ;  /* 0x00000010534f7819 */ /* 0x000fe200000006ff */
[----:B------:R-:W-:Y:S01]  /*9180*/  FMUL R29, R47, R33 ;  /* 0x000000212f1d7220 */ /* 0x000fe20000400000 */
[----:B------:R-:W-:Y:S01]  /*9190*/  F2FP.RELU.BF16.F32.PACK_AB R16, R17, R16 ;  /* 0x000000101110723e */ /* 0x000fe200000018ff */
[----:B------:R-:W-:Y:S01]  /*91a0*/  FFMA R26, R49, R75, R26 ;  /* 0x0000004b311a7223 */ /* 0x000fe2000000001a */
[----:B------:R-:W-:Y:S01]  /*91b0*/  LOP3.LUT R80, R83, 0xffff0000, RZ, 0xc0, !PT ;  /* 0xffff000053507812 */ /* 0x000fe200078ec0ff */
        /* <DEDUP_REMOVED lines=33> */
.L_x_147:
[----:B------:R-:W-:Y:S05]  /*93d0*/  BSYNC.RECONVERGENT B0 ;  /* 0x0000000000007941 */ /* 0x000fea0003800200 */
.L_x_146:
[----:B------:R-:W-:Y:S01]  /*93e0*/  BAR.SYNC.DEFER_BLOCKING 0x1, 0x80 ;  /* 0x0042000000007b1d */ /* 0x000fe20000010000 */
[----:B------:R-:W-:Y:S01]  /*93f0*/  UISETP.NE.AND UP0, UPT, UR47, -0x4, UPT ;  /* 0xfffffffc2f00788c */ /* 0x000fe2000bf05270 */
[----:B------:R-:W-:Y:S08]  /*9400*/  IADD3 R45, PT, PT, R45, 0x1, RZ ;  /* 0x000000012d2d7810 */ /* 0x000ff00007ffe0ff */
[----:B------:R-:W-:Y:S05]  /*9410*/  BRA.U !UP0, `(.L_x_148) ;  /* 0x0000000108287547 */ /* 0x000fea000b800000 */
[----:B------:R-:W-:Y:S01]  /*9420*/  ISETP.NE.AND P0, PT, R115, RZ, PT ;  /* 0x000000ff7300720c */ /* 0x000fe20003f05270 */
[----:B------:R-:W-:Y:S01]  /*9430*/  IMAD.U32 R2, RZ, RZ, UR49 ;  /* 0x00000031ff027e24 */ /* 0x000fe2000f8e00ff */
[----:B------:R-:W-:Y:S01]  /*9440*/  UIADD3 UR49, UPT, UPT, UR49, 0x1, URZ ;  /* 0x0000000131317890 */ /* 0x000fe2000fffe0ff */
[----:B------:R-:W-:Y:S03]  /*9450*/  IMAD.U32 R0, RZ, RZ, UR37 ;  /* 0x00000025ff007e24 */ /* 0x000fe6000f8e00ff */
[----:B------:R-:W-:Y:S04]  /*9460*/  UISETP.NE.AND UP0, UPT, UR49, 0x4, UPT ;  /* 0x000000043100788c */ /* 0x000fe8000bf05270 */
[----:B------:R-:W-:Y:S03]  /*9470*/  USEL UR49, UR49, URZ, UP0 ;  /* 0x000000ff31317287 */ /* 0x000fe60008000000 */
[----:B------:R-:W-:Y:S05]  /*9480*/  @!P0 LEA R2, R2, UR46, 0x3 ;  /* 0x0000002e02028c11 */ /* 0x000fea000f8e18ff */
[----:B------:R-:W-:Y:S05]  /*9490*/  @!P0 VIADD R2, R2, 0xa0 ;  /* 0x000000a002028836 */ /* 0x000fea0000000000 */
[----:B------:R-:W-:Y:S04]  /*94a0*/  @!P0 PRMT R0, R0, 0x654, R2 ;  /* 0x0000065400008816 */ /* 0x000fe80000000002 */
[----:B------:R2:W-:Y:S03]  /*94b0*/  @!P0 SYNCS.ARRIVE.TRANS64.RED.A1T0 RZ, [R0+URZ], RZ ;  /* 0x000000ff00ff89a7 */ /* 0x0005e600081004ff */
.L_x_148:
[----:B------:R-:W-:Y:S01]  /*94c0*/  ISETP.NE.AND P2, PT, R111, RZ, PT ;  /* 0x000000ff6f00720c */ /* 0x000fe20003f45270 */
[----:B------:R-:W-:Y:S01]  /*94d0*/  UIADD3 UR47, UPT, UPT, UR47, 0x4, URZ ;  /* 0x000000042f2f7890 */ /* 0x000fe2000fffe0ff */
[----:B------:R-:W-:Y:S01]  /*94e0*/  ISETP.NE.AND P0, PT, R113, 0x2, PT ;  /* 0x000000027100780c */ /* 0x000fe20003f05270 */
[----:B------:R-:W-:Y:S01]  /*94f0*/  IMAD.IADD R15, R43, 0x1, R94 ;  /* 0x000000012b0f7824 */ /* 0x000fe200078e025e */
[----:B------:R-:W-:Y:S01]  /*9500*/  ISETP.NE.AND P1, PT, R45, 0x4, PT ;  /* 0x000000042d00780c */ /* 0x000fe20003f25270 */
[----:B------:R-:W-:Y:S01]  /*9510*/  IMAD.IADD R14, R44, 0x1, R95 ;  /* 0x000000012c0e7824 */ /* 0x000fe200078e025f */
[----:B------:R-:W-:Y:S02]  /*9520*/  SEL R2, RZ, 0x1, P0 ;  /* 0x00000001ff027807 */ /* 0x000fe40000000000 */
[----:B--2---:R-:W-:Y:S02]  /*9530*/  SEL R0, RZ, 0x1, P1 ;  /* 0x00000001ff007807 */ /* 0x004fe40000800000 */
[----:B------:R-:W-:Y:S02]  /*9540*/  LOP3.LUT R103, R103, R2, RZ, 0x3c, !PT ;  /* 0x0000000267677212 */ /* 0x000fe400078e3cff */
[----:B------:R-:W-:Y:S02]  /*9550*/  LOP3.LUT R104, R104, R0, RZ, 0x3c, !PT ;  /* 0x0000000068687212 */ /* 0x000fe400078e3cff */
[----:B------:R-:W-:Y:S02]  /*9560*/  @P2 R2UR UR36, R102 ;  /* 0x00000000662422ca */ /* 0x000fe400000e0000 */
[----:B------:R-:W-:Y:S02]  /*9570*/  SEL R113, R113, RZ, P0 ;  /* 0x000000ff71717207 */ /* 0x000fe40000000000 */
[----:B------:R-:W-:Y:S01]  /*9580*/  SEL R45, R45, RZ, P1 ;  /* 0x000000ff2d2d7207 */ /* 0x000fe20000800000 */
[----:B------:R-:W-:Y:S10]  /*9590*/  @P2 BRA `(.L_x_149) ;  /* 0xffffffc000402947 */ /* 0x000ff4000383ffff */
[----:B------:R-:W-:-:S09]  /*95a0*/  UISETP.NE.AND UP0, UPT, UR48, URZ, UPT ;  /* 0x000000ff3000728c */ /* 0x000fd2000bf05270 */
[----:B------:R-:W-:Y:S05]  /*95b0*/  BRA.U !UP0, `(.L_x_150) ;  /* 0x0000000108487547 */ /* 0x000fea000b800000 */
[----:B------:R-:W2:Y:S02]  /*95c0*/  LDCU.64 UR4, c[0x0][0x890] ;  /* 0x00011200ff0477ac */ /* 0x000ea40008000a00 */
[----:B--2---:R-:W-:-:S04]  /*95d0*/  UISETP.NE.U32.AND UP0, UPT, UR4, URZ, UPT ;  /* 0x000000ff0400728c */ /* 0x004fc8000bf05070 */
[----:B------:R-:W-:-:S09]  /*95e0*/  UISETP.NE.AND.EX UP0, UPT, UR5, URZ, UPT, UP0 ;  /* 0x000000ff0500728c */ /* 0x000fd2000bf05300 */
[----:B------:R-:W-:Y:S05]  /*95f0*/  BRA.U UP0, `(.L_x_151) ;  /* 0x00000001000c7547 */ /* 0x000fea000b800000 */
[----:B------:R-:W-:-:S13]  /*9600*/  FSETP.NEU.AND P0, PT, R49, RZ, PT ;  /* 0x000000ff3100720b */ /* 0x000fda0003f0d000 */
[----:B------:R-:W-:Y:S05]  /*9610*/  @!P0 EXIT ;  /* 0x000000000000894d */ /* 0x000fea0003800000 */
[----:B------:R-:W-:Y:S05]  /*9620*/  BRA `(.L_x_150) ;  /* 0x00000000002c7947 */ /* 0x000fea0003800000 */
.L_x_151:
[----:B------:R-:W-:Y:S01]  /*9630*/  ISETP.NE.AND P0, PT, R112, RZ, PT ;  /* 0x000000ff7000720c */ /* 0x000fe20003f05270 */
[----:B------:R-:W-:-:S12]  /*9640*/  BSSY.RECONVERGENT B0, `(.L_x_150) ;  /* 0x0000009000007945 */ /* 0x000fd80003800200 */
[----:B------:R-:W-:Y:S05]  /*9650*/  @P0 BRA `(.L_x_152) ;  /* 0x0000000000140947 */ /* 0x000fea0003800000 */
[----:B------:R-:W2:Y:S02]  /*9660*/  LDCU.64 UR4, c[0x0][0x888] ;  /* 0x00011100ff0477ac */ /* 0x000ea40008000a00 */
[----:B--2---:R-:W-:-:S04]  /*9670*/  ISETP.NE.U32.AND P0, PT, RZ, UR4, PT ;  /* 0x00000004ff007c0c */ /* 0x004fc8000bf05070 */
[----:B------:R-:W-:-:S13]  /*9680*/  ISETP.NE.AND.EX P0, PT, RZ, UR5, PT, P0 ;  /* 0x00000005ff007c0c */ /* 0x000fda000bf05300 */
[----:B------:R-:W-:Y:S05]  /*9690*/  @!P0 EXIT ;  /* 0x000000000000894d */ /* 0x000fea0003800000 */
[----:B------:R-:W-:Y:S05]  /*96a0*/  BRA `(.L_x_153) ;  /* 0x0000000000087947 */ /* 0x000fea0003800000 */
.L_x_152:
[----:B------:R-:W-:-:S13]  /*96b0*/  FSETP.NEU.AND P0, PT, R49, RZ, PT ;  /* 0x000000ff3100720b */ /* 0x000fda0003f0d000 */
[----:B------:R-:W-:Y:S05]  /*96c0*/  @!P0 EXIT ;  /* 0x000000000000894d */ /* 0x000fea0003800000 */
.L_x_153:
[----:B------:R-:W-:Y:S05]  /*96d0*/  BSYNC.RECONVERGENT B0 ;  /* 0x0000000000007941 */ /* 0x000fea0003800200 */
.L_x_150:
[----:B------:R-:W-:Y:S01]  /*96e0*/  ULEA UR4, UR49, UR46, 0x3 ;  /* 0x0000002e31047291 */ /* 0x000fe2000f8e18ff */
[----:B------:R-:W-:-:S04]  /*96f0*/  DEPBAR.LE SB0, 0x0 ;  /* 0x000080000000791a */ /* 0x000fc80000000000 */
[----:B------:R-:W-:-:S04]  /*9700*/  UIADD3 UR4, UPT, UPT, UR4, 0xa0, URZ ;  /* 0x000000a004047890 */ /* 0x000fc8000fffe0ff */
[----:B------:R-:W-:-:S09]  /*9710*/  UPRMT UR4, UR37, 0x654, UR4 ;  /* 0x0000065425047896 */ /* 0x000fd20008000004 */
[----:B------:R-:W-:Y:S01]  /*9720*/  SYNCS.ARRIVE.TRANS64.RED.A1T0 RZ, [UR4], RZ ;  /* 0x000000ffffff79a7 */ /* 0x000fe20008100404 */
[----:B------:R-:W-:Y:S05]  /*9730*/  EXIT ;  /* 0x000000000000794d */ /* 0x000fea0003800000 */
.L_x_24:
[----:B--2---:R2:W4:Y:S02]  /*9740*/  SYNCS.PHASECHK.TRANS64.TRYWAIT P0, [R2+URZ+0x140], R3 ;  /* 0x00014003020075a7 */ /* 0x00452400080011ff */
[----:B----4-:R-:W-:Y:S05]  /*9750*/  @!P0 NANOSLEEP.SYNCS 0x989680 ;  /* 0x009896800000895d */ /* 0x010fea0003900000 */
[----:B------:R-:W4:Y:S02]  /*9760*/  @!P0 SYNCS.PHASECHK.TRANS64 P0, [R2+URZ+0x140], R3 ;  /* 0x00014003020085a7 */ /* 0x000f2400080010ff */
[----:B----4-:R-:W-:Y:S05]  /*9770*/  @!P0 BRA `(.L_x_24) ;  /* 0xfffffffc00f08947 */ /* 0x010fea000383ffff */
[----:B------:R-:W-:Y:S05]  /*9780*/  BRA `(.L_x_154) ;  /* 0xffffff80002c7947 */ /* 0x000fea000383ffff */
.L_x_27:
[----:B------:R-:W-:-:S07]  /*9790*/  MOV R2, UR33 ;  /* 0x0000002100027c02 */ /* 0x000fce0008000f00 */
.L_x_155:
[----:B-1----:R1:W2:Y:S02]  /*97a0*/  SYNCS.PHASECHK.TRANS64.TRYWAIT P0, [R2+URZ+0x40], R4 ;  /* 0x00004004020075a7 */ /* 0x0022a400080011ff */
[----:B--2---:R-:W-:Y:S05]  /*97b0*/  @!P0 NANOSLEEP.SYNCS 0x989680 ;  /* 0x009896800000895d */ /* 0x004fea0003900000 */
[----:B------:R-:W2:Y:S02]  /*97c0*/  @!P0 SYNCS.PHASECHK.TRANS64 P0, [R2+URZ+0x40], R4 ;  /* 0x00004004020085a7 */ /* 0x000ea400080010ff */
[----:B--2---:R-:W-:Y:S05]  /*97d0*/  @!P0 BRA `(.L_x_155) ;  /* 0xfffffffc00f08947 */ /* 0x004fea000383ffff */
[----:B------:R-:W-:Y:S05]  /*97e0*/  BRA `(.L_x_26) ;  /* 0xffffff8000947947 */ /* 0x000fea000383ffff */
.L_x_34:
[----:B-1----:R-:W-:-:S07]  /*97f0*/  MOV R2, UR17 ;  /* 0x0000001100027c02 */ /* 0x002fce0008000f00 */
.L_x_156:
[----:B-1----:R1:W2:Y:S02]  /*9800*/  SYNCS.PHASECHK.TRANS64.TRYWAIT P0, [R2+URZ+0x40], R4 ;  /* 0x00004004020075a7 */ /* 0x0022a400080011ff */
[----:B--2---:R-:W-:Y:S05]  /*9810*/  @!P0 NANOSLEEP.SYNCS 0x989680 ;  /* 0x009896800000895d */ /* 0x004fea0003900000 */
[----:B------:R-:W2:Y:S02]  /*9820*/  @!P0 SYNCS.PHASECHK.TRANS64 P0, [R2+URZ+0x40], R4 ;  /* 0x00004004020085a7 */ /* 0x000ea400080010ff */
[----:B--2---:R-:W-:Y:S05]  /*9830*/  @!P0 BRA `(.L_x_156) ;  /* 0xfffffffc00f08947 */ /* 0x004fea000383ffff */
[----:B------:R-:W-:Y:S05]  /*9840*/  BRA `(.L_x_33) ;  /* 0xffffff8400547947 */ /* 0x000fea000383ffff */
.L_x_39:
[----:B-1----:R1:W2:Y:S02]  /*9850*/  SYNCS.PHASECHK.TRANS64.TRYWAIT P0, [R2+URZ+0xd0], R3 ;  /* 0x0000d003020075a7 */ /* 0x0022a400080011ff */
[----:B--2---:R-:W-:Y:S05]  /*9860*/  @!P0 NANOSLEEP.SYNCS 0x989680 ;  /* 0x009896800000895d */ /* 0x004fea0003900000 */
[----:B------:R-:W2:Y:S02]  /*9870*/  @!P0 SYNCS.PHASECHK.TRANS64 P0, [R2+URZ+0xd0], R3 ;  /* 0x0000d003020085a7 */ /* 0x000ea400080010ff */
[----:B--2---:R-:W-:Y:S05]  /*9880*/  @!P0 BRA `(.L_x_39) ;  /* 0xfffffffc00f08947 */ /* 0x004fea000383ffff */
[----:B------:R-:W-:Y:S05]  /*9890*/  BRA `(.L_x_157) ;  /* 0xffffff8400f87947 */ /* 0x000fea000383ffff */
.L_x_43:
[----:B---3--:R-:W-:-:S07]  /*98a0*/  MOV R0, UR4 ;  /* 0x0000000400007c02 */ /* 0x008fce0008000f00 */
.L_x_158:
[----:B-1----:R1:W2:Y:S02]  /*98b0*/  SYNCS.PHASECHK.TRANS64.TRYWAIT P0, [R0+URZ], R2 ;  /* 0x00000002000075a7 */ /* 0x0022a400080011ff */
[----:B--2---:R-:W-:Y:S05]  /*98c0*/  @!P0 NANOSLEEP.SYNCS 0x989680 ;  /* 0x009896800000895d */ /* 0x004fea0003900000 */
[----:B------:R-:W2:Y:S02]  /*98d0*/  @!P0 SYNCS.PHASECHK.TRANS64 P0, [R0+URZ], R2 ;  /* 0x00000002000085a7 */ /* 0x000ea400080010ff */
[----:B--2---:R-:W-:Y:S05]  /*98e0*/  @!P0 BRA `(.L_x_158) ;  /* 0xfffffffc00f08947 */ /* 0x004fea000383ffff */
[----:B------:R-:W-:Y:S05]  /*98f0*/  BRA `(.L_x_159) ;  /* 0xffffff8c00687947 */ /* 0x000fea000383ffff */
.L_x_44:
[----:B---3--:R-:W-:-:S07]  /*9900*/  MOV R0, UR4 ;  /* 0x0000000400007c02 */ /* 0x008fce0008000f00 */
.L_x_160:
[----:B-1----:R1:W2:Y:S02]  /*9910*/  SYNCS.PHASECHK.TRANS64.TRYWAIT P0, [R0+URZ], R3 ;  /* 0x00000003000075a7 */ /* 0x0022a400080011ff */
[----:B--2---:R-:W-:Y:S05]  /*9920*/  @!P0 NANOSLEEP.SYNCS 0x989680 ;  /* 0x009896800000895d */ /* 0x004fea0003900000 */
[----:B------:R-:W2:Y:S02]  /*9930*/  @!P0 SYNCS.PHASECHK.TRANS64 P0, [R0+URZ], R3 ;  /* 0x00000003000085a7 */ /* 0x000ea400080010ff */
[----:B--2---:R-:W-:Y:S05]  /*9940*/  @!P0 BRA `(.L_x_160) ;  /* 0xfffffffc00f08947 */ /* 0x004fea000383ffff */
[----:B------:R-:W-:Y:S05]  /*9950*/  BRA `(.L_x_161) ;  /* 0xffffff8c00747947 */ /* 0x000fea000383ffff */
.L_x_45:
[----:B---3--:R-:W-:-:S07]  /*9960*/  MOV R0, UR4 ;  /* 0x0000000400007c02 */ /* 0x008fce0008000f00 */
.L_x_162:
[----:B-1----:R1:W2:Y:S02]  /*9970*/  SYNCS.PHASECHK.TRANS64.TRYWAIT P0, [R0+URZ], R3 ;  /* 0x00000003000075a7 */ /* 0x0022a400080011ff */
[----:B--2---:R-:W-:Y:S05]  /*9980*/  @!P0 NANOSLEEP.SYNCS 0x989680 ;  /* 0x009896800000895d */ /* 0x004fea0003900000 */
[----:B------:R-:W2:Y:S02]  /*9990*/  @!P0 SYNCS.PHASECHK.TRANS64 P0, [R0+URZ], R3 ;  /* 0x00000003000085a7 */ /* 0x000ea400080010ff */
[----:B--2---:R-:W-:Y:S05]  /*99a0*/  @!P0 BRA `(.L_x_162) ;  /* 0xfffffffc00f08947 */ /* 0x004fea000383ffff */
[----:B------:R-:W-:Y:S05]  /*99b0*/  BRA `(.L_x_163) ;  /* 0xffffff8c00807947 */ /* 0x000fea000383ffff */
.L_x_46:
[----:B---3--:R-:W-:-:S07]  /*99c0*/  MOV R0, UR4 ;  /* 0x0000000400007c02 */ /* 0x008fce0008000f00 */
.L_x_164:
[----:B-1----:R1:W2:Y:S02]  /*99d0*/  SYNCS.PHASECHK.TRANS64.TRYWAIT P0, [R0+URZ], R3 ;  /* 0x00000003000075a7 */ /* 0x0022a400080011ff */
[----:B--2---:R-:W-:Y:S05]  /*99e0*/  @!P0 NANOSLEEP.SYNCS 0x989680 ;  /* 0x009896800000895d */ /* 0x004fea0003900000 */
[----:B------:R-:W2:Y:S02]  /*99f0*/  @!P0 SYNCS.PHASECHK.TRANS64 P0, [R0+URZ], R3 ;  /* 0x00000003000085a7 */ /* 0x000ea400080010ff */
[----:B--2---:R-:W-:Y:S05]  /*9a00*/  @!P0 BRA `(.L_x_164) ;  /* 0xfffffffc00f08947 */ /* 0x004fea000383ffff */
[----:B------:R-:W-:Y:S05]  /*9a10*/  BRA `(.L_x_165) ;  /* 0xffffff8c008c7947 */ /* 0x000fea000383ffff */
.L_x_47:
[----:B---3--:R-:W-:-:S07]  /*9a20*/  MOV R0, UR4 ;  /* 0x0000000400007c02 */ /* 0x008fce0008000f00 */
.L_x_166:
[----:B-1----:R1:W2:Y:S02]  /*9a30*/  SYNCS.PHASECHK.TRANS64.TRYWAIT P0, [R0+URZ], R3 ;  /* 0x00000003000075a7 */ /* 0x0022a400080011ff */
[----:B--2---:R-:W-:Y:S05]  /*9a40*/  @!P0 NANOSLEEP.SYNCS 0x989680 ;  /* 0x009896800000895d */ /* 0x004fea0003900000 */
[----:B------:R-:W2:Y:S02]  /*9a50*/  @!P0 SYNCS.PHASECHK.TRANS64 P0, [R0+URZ], R3 ;  /* 0x00000003000085a7 */ /* 0x000ea400080010ff */
[----:B--2---:R-:W-:Y:S05]  /*9a60*/  @!P0 BRA `(.L_x_166) ;  /* 0xfffffffc00f08947 */ /* 0x004fea000383ffff */
[----:B------:R-:W-:Y:S05]  /*9a70*/  BRA `(.L_x_167) ;  /* 0xffffff8c00987947 */ /* 0x000fea000383ffff */
.L_x_48:
[----:B---3--:R-:W-:-:S07]  /*9a80*/  MOV R0, UR4 ;  /* 0x0000000400007c02 */ /* 0x008fce0008000f00 */
.L_x_168:
[----:B-1----:R1:W2:Y:S02]  /*9a90*/  SYNCS.PHASECHK.TRANS64.TRYWAIT P0, [R0+URZ], R3 ;  /* 0x00000003000075a7 */ /* 0x0022a400080011ff */
[----:B--2---:R-:W-:Y:S05]  /*9aa0*/  @!P0 NANOSLEEP.SYNCS 0x989680 ;  /* 0x009896800000895d */ /* 0x004fea0003900000 */
[----:B------:R-:W2:Y:S02]  /*9ab0*/  @!P0 SYNCS.PHASECHK.TRANS64 P0, [R0+URZ], R3 ;  /* 0x00000003000085a7 */ /* 0x000ea400080010ff */
[----:B--2---:R-:W-:Y:S05]  /*9ac0*/  @!P0 BRA `(.L_x_168) ;  /* 0xfffffffc00f08947 */ /* 0x004fea000383ffff */
[----:B------:R-:W-:Y:S05]  /*9ad0*/  BRA `(.L_x_169) ;  /* 0xffffff8c00a47947 */ /* 0x000fea000383ffff */
.L_x_49:
[----:B---3--:R-:W-:-:S07]  /*9ae0*/  MOV R0, UR4 ;  /* 0x0000000400007c02 */ /* 0x008fce0008000f00 */
.L_x_170:
[----:B-1----:R1:W2:Y:S02]  /*9af0*/  SYNCS.PHASECHK.TRANS64.TRYWAIT P0, [R0+URZ], R3 ;  /* 0x00000003000075a7 */ /* 0x0022a400080011ff */
[----:B--2---:R-:W-:Y:S05]  /*9b00*/  @!P0 NANOSLEEP.SYNCS 0x989680 ;  /* 0x009896800000895d */ /* 0x004fea0003900000 */
[----:B------:R-:W2:Y:S02]  /*9b10*/  @!P0 SYNCS.PHASECHK.TRANS64 P0, [R0+URZ], R3 ;  /* 0x00000003000085a7 */ /* 0x000ea400080010ff */
[----:B--2---:R-:W-:Y:S05]  /*9b20*/  @!P0 BRA `(.L_x_170) ;  /* 0xfffffffc00f08947 */ /* 0x004fea000383ffff */
[----:B------:R-:W-:Y:S05]  /*9b30*/  BRA `(.L_x_171) ;  /* 0xffffff8c00b07947 */ /* 0x000fea000383ffff */
.L_x_52:
[----:B-1----:R1:W2:Y:S02]  /*9b40*/  SYNCS.PHASECHK.TRANS64.TRYWAIT P0, [R0+URZ+0x130], R4 ;  /* 0x00013004000075a7 */ /* 0x0022a400080011ff */
[----:B--2---:R-:W-:Y:S05]  /*9b50*/  @!P0 NANOSLEEP.SYNCS 0x989680 ;  /* 0x009896800000895d */ /* 0x004fea0003900000 */
[----:B------:R-:W2:Y:S02]  /*9b60*/  @!P0 SYNCS.PHASECHK.TRANS64 P0, [R0+URZ+0x130], R4 ;  /* 0x00013004000085a7 */ /* 0x000ea400080010ff */
[----:B--2---:R-:W-:Y:S05]  /*9b70*/  @!P0 BRA `(.L_x_52) ;  /* 0xfffffffc00f08947 */ /* 0x004fea000383ffff */
[----:B------:R-:W-:Y:S05]  /*9b80*/  BRA `(.L_x_172) ;  /* 0xffffff9000107947 */ /* 0x000fea000383ffff */
.L_x_53:
[----:B------:R-:W-:-:S07]  /*9b90*/  MOV R0, UR5 ;  /* 0x0000000500007c02 */ /* 0x000fce0008000f00 */
.L_x_173:
[----:B-1----:R1:W2:Y:S02]  /*9ba0*/  SYNCS.PHASECHK.TRANS64.TRYWAIT P0, [R0+URZ+0xe0], R5 ;  /* 0x0000e005000075a7 */ /* 0x0022a400080011ff */
[----:B--2---:R-:W-:Y:S05]  /*9bb0*/  @!P0 NANOSLEEP.SYNCS 0x989680 ;  /* 0x009896800000895d */ /* 0x004fea0003900000 */
[----:B------:R-:W2:Y:S02]  /*9bc0*/  @!P0 SYNCS.PHASECHK.TRANS64 P0, [R0+URZ+0xe0], R5 ;  /* 0x0000e005000085a7 */ /* 0x000ea400080010ff */
[----:B--2---:R-:W-:Y:S05]  /*9bd0*/  @!P0 BRA `(.L_x_173) ;  /* 0xfffffffc00f08947 */ /* 0x004fea000383ffff */
[----:B------:R-:W-:Y:S05]  /*9be0*/  BRA `(.L_x_174) ;  /* 0xffffff9000207947 */ /* 0x000fea000383ffff */
.L_x_54:
[----:B-1----:R1:W2:Y:S02]  /*9bf0*/  SYNCS.PHASECHK.TRANS64.TRYWAIT P1, [R0+URZ+0xd0], R4 ;  /* 0x0000d004000075a7 */ /* 0x0022a400080211ff */
[----:B--2---:R-:W-:Y:S05]  /*9c00*/  @!P1 NANOSLEEP.SYNCS 0x989680 ;  /* 0x009896800000995d */ /* 0x004fea0003900000 */
[----:B------:R-:W2:Y:S02]  /*9c10*/  @!P1 SYNCS.PHASECHK.TRANS64 P1, [R0+URZ+0xd0], R4 ;  /* 0x0000d004000095a7 */ /* 0x000ea400080210ff */
[----:B--2---:R-:W-:Y:S05]  /*9c20*/  @!P1 BRA `(.L_x_54) ;  /* 0xfffffffc00f09947 */ /* 0x004fea000383ffff */
[----:B------:R-:W-:Y:S05]  /*9c30*/  BRA `(.L_x_175) ;  /* 0xffffff9000507947 */ /* 0x000fea000383ffff */
.L_x_57:
[----:B------:R-:W-:-:S07]  /*9c40*/  MOV R0, UR5 ;  /* 0x0000000500007c02 */ /* 0x000fce0008000f00 */
.L_x_176:
[----:B-1----:R1:W2:Y:S02]  /*9c50*/  SYNCS.PHASECHK.TRANS64.TRYWAIT P0, [R0+URZ+0xe0], R2 ;  /* 0x0000e002000075a7 */ /* 0x0022a400080011ff */
[----:B--2---:R-:W-:Y:S05]  /*9c60*/  @!P0 NANOSLEEP.SYNCS 0x989680 ;  /* 0x009896800000895d */ /* 0x004fea0003900000 */
[----:B------:R-:W2:Y:S02]  /*9c70*/  @!P0 SYNCS.PHASECHK.TRANS64 P0, [R0+URZ+0xe0], R2 ;  /* 0x0000e002000085a7 */ /* 0x000ea400080010ff */
[----:B--2---:R-:W-:Y:S05]  /*9c80*/  @!P0 BRA `(.L_x_176) ;  /* 0xfffffffc00f08947 */ /* 0x004fea000383ffff */
[----:B------:R-:W-:Y:S05]  /*9c90*/  BRA `(.L_x_56) ;  /* 0xffffff9000a47947 */ /* 0x000fea000383ffff */
.L_x_66:
[----:B-1----:R-:W-:-:S04]  /*9ca0*/  MOV R4, UR6 ;  /* 0x0000000600047c02 */ /* 0x002fc80008000f00 */
[----:B------:R1:W2:Y:S03]  /*9cb0*/  SYNCS.PHASECHK.TRANS64.TRYWAIT P0, [R4+URZ+0x8], R5 ;  /* 0x00000805040075a7 */ /* 0x0002a600080011ff */
[----:B--2---:R-:W-:Y:S05]  /*9cc0*/  @!P0 NANOSLEEP.SYNCS 0x989680 ;  /* 0x009896800000895d */ /* 0x004fea0003900000 */
[----:B------:R-:W2:Y:S02]  /*9cd0*/  @!P0 SYNCS.PHASECHK.TRANS64 P0, [R4+URZ+0x8], R5 ;  /* 0x00000805040085a7 */ /* 0x000ea400080010ff */
[----:B--2---:R-:W-:Y:S05]  /*9ce0*/  @!P0 BRA `(.L_x_66) ;  /* 0xfffffffc00ec8947 */ /* 0x004fea000383ffff */
[----:B------:R-:W-:Y:S05]  /*9cf0*/  BRA `(.L_x_65) ;  /* 0xffffff9400587947 */ /* 0x000fea000383ffff */
.L_x_68:
[----:B------:R-:W-:Y:S01]  /*9d00*/  BSSY B0, `(.L_x_177) ;  /* 0x0000006000007945 */ /* 0x000fe20003800000 */
[----:B------:R-:W-:-:S07]  /*9d10*/  MOV R15, 0xffffffff ;  /* 0xffffffff000f7802 */ /* 0x000fce0000000f00 */
[----:B-1---5:R-:W-:Y:S05]  /*9d20*/  WARPSYNC.COLLECTIVE R15, `(.L_x_178) ;  /* 0x000000000f0c7348 */ /* 0x022fea0003c00000 */
[----:B------:R-:W-:Y:S02]  /*9d30*/  ELECT P6, UR79, PT ;  /* 0x00000000004f782f */ /* 0x000fe400038c0000 */
[----:B------:R-:W-:Y:S01]  /*9d40*/  MOV R14, UR79 ;  /* 0x0000004f000e7c02 */ /* 0x000fe20008000f00 */
[----:B-1---5:R-:W-:Y:S10]  /*9d50*/  ENDCOLLECTIVE ;  /* 0x000000000000791b */ /* 0x022ff40003800000 */
.L_x_178:
[----:B------:R-:W-:Y:S05]  /*9d60*/  BSYNC B0 ;  /* 0x0000000000007941 */ /* 0x000fea0003800000 */
.L_x_177:
[----:B------:R-:W-:Y:S05]  /*9d70*/  BRA `(.L_x_179) ;  /* 0xffffff9400887947 */ /* 0x000fea000383ffff */
.L_x_70:
[----:B-1----:R-:W-:-:S04]  /*9d80*/  MOV R2, UR6 ;  /* 0x0000000600027c02 */ /* 0x002fc80008000f00 */
[----:B------:R1:W2:Y:S03]  /*9d90*/  SYNCS.PHASECHK.TRANS64.TRYWAIT P0, [R2+URZ+0x8], R3 ;  /* 0x00000803020075a7 */ /* 0x0002a600080011ff */
[----:B--2---:R-:W-:Y:S05]  /*9da0*/  @!P0 NANOSLEEP.SYNCS 0x989680 ;  /* 0x009896800000895d */ /* 0x004fea0003900000 */
[----:B------:R-:W2:Y:S02]  /*9db0*/  @!P0 SYNCS.PHASECHK.TRANS64 P0, [R2+URZ+0x8], R3 ;  /* 0x00000803020085a7 */ /* 0x000ea400080010ff */
[----:B--2---:R-:W-:Y:S05]  /*9dc0*/  @!P0 BRA `(.L_x_70) ;  /* 0xfffffffc00ec8947 */ /* 0x004fea000383ffff */
[----:B------:R-:W-:Y:S05]  /*9dd0*/  BRA `(.L_x_69) ;  /* 0xffffff94008c7947 */ /* 0x000fea000383ffff */
.L_x_71:
[----:B-1----:R1:W2:Y:S02]  /*9de0*/  SYNCS.PHASECHK.TRANS64.TRYWAIT P0, [R0+URZ+0xd0], R4 ;  /* 0x0000d004000075a7 */ /* 0x0022a400080011ff */
[----:B--2---:R-:W-:Y:S05]  /*9df0*/  @!P0 NANOSLEEP.SYNCS 0x989680 ;  /* 0x009896800000895d */ /* 0x004fea0003900000 */
[----:B------:R-:W2:Y:S02]  /*9e00*/  @!P0 SYNCS.PHASECHK.TRANS64 P0, [R0+URZ+0xd0], R4 ;  /* 0x0000d004000085a7 */ /* 0x000ea400080010ff */
[----:B--2---:R-:W-:Y:S05]  /*9e10*/  @!P0 BRA `(.L_x_71) ;  /* 0xfffffffc00f08947 */ /* 0x004fea000383ffff */
[----:B------:R-:W-:Y:S05]  /*9e20*/  BRA `(.L_x_180) ;  /* 0xffffff9800787947 */ /* 0x000fea000383ffff */
.L_x_73:
[----:B------:R-:W-:-:S07]  /*9e30*/  MOV R0, UR9 ;  /* 0x0000000900007c02 */ /* 0x000fce0008000f00 */
.L_x_181:
[----:B-1----:R1:W2:Y:S02]  /*9e40*/  SYNCS.PHASECHK.TRANS64.TRYWAIT P0, [R0+URZ+0x110], R4 ;  /* 0x00011004000075a7 */ /* 0x0022a400080011ff */
[----:B--2---:R-:W-:Y:S05]  /*9e50*/  @!P0 NANOSLEEP.SYNCS 0x989680 ;  /* 0x009896800000895d */ /* 0x004fea0003900000 */
[----:B------:R-:W2:Y:S02]  /*9e60*/  @!P0 SYNCS.PHASECHK.TRANS64 P0, [R0+URZ+0x110], R4 ;  /* 0x00011004000085a7 */ /* 0x000ea400080010ff */
[----:B--2---:R-:W-:Y:S05]  /*9e70*/  @!P0 BRA `(.L_x_181) ;  /* 0xfffffffc00f08947 */ /* 0x004fea000383ffff */
[----:B------:R-:W-:Y:S05]  /*9e80*/  BRA `(.L_x_182) ;  /* 0xffffff9800c47947 */ /* 0x000fea000383ffff */
.L_x_76:
[----:B------:R-:W-:Y:S07]  /*9e90*/  MOV R0, UR8 ;  /* 0x0000000800007c02 */ /* 0x000fee0008000f00 */
.L_x_183:
[----:B-1----:R1:W2:Y:S02]  /*9ea0*/  SYNCS.PHASECHK.TRANS64.TRYWAIT P0, [R0+URZ], R4 ;  /* 0x00000004000075a7 */ /* 0x0022a400080011ff */
[----:B--2---:R-:W-:Y:S05]  /*9eb0*/  @!P0 NANOSLEEP.SYNCS 0x989680 ;  /* 0x009896800000895d */ /* 0x004fea0003900000 */
[----:B------:R-:W2:Y:S02]  /*9ec0*/  @!P0 SYNCS.PHASECHK.TRANS64 P0, [R0+URZ], R4 ;  /* 0x00000004000085a7 */ /* 0x000ea400080010ff */
[----:B--2---:R-:W-:Y:S05]  /*9ed0*/  @!P0 BRA `(.L_x_183) ;  /* 0xfffffffc00f08947 */ /* 0x004fea000383ffff */
[----:B------:R-:W-:Y:S05]  /*9ee0*/  BRA `(.L_x_75) ;  /* 0xffffff9800d87947 */ /* 0x000fea000383ffff */
.L_x_80:
[----:B-1----:R-:W-:-:S07]  /*9ef0*/  MOV R0, UR8 ;  /* 0x0000000800007c02 */ /* 0x002fce0008000f00 */
.L_x_184:
[----:B-1----:R1:W2:Y:S02]  /*9f00*/  SYNCS.PHASECHK.TRANS64.TRYWAIT P0, [R0+URZ], R2 ;  /* 0x00000002000075a7 */ /* 0x0022a400080011ff */
[----:B--2---:R-:W-:Y:S05]  /*9f10*/  @!P0 NANOSLEEP.SYNCS 0x989680 ;  /* 0x009896800000895d */ /* 0x004fea0003900000 */
[----:B------:R-:W2:Y:S02]  /*9f20*/  @!P0 SYNCS.PHASECHK.TRANS64 P0, [R0+URZ], R2 ;  /* 0x00000002000085a7 */ /* 0x000ea400080010ff */
[----:B--2---:R-:W-:Y:S05]  /*9f30*/  @!P0 BRA `(.L_x_184) ;  /* 0xfffffffc00f08947 */ /* 0x004fea000383ffff */
[----:B------:R-:W-:Y:S05]  /*9f40*/  BRA `(.L_x_185) ;  /* 0xffffff9c00cc7947 */ /* 0x000fea000383ffff */
.L_x_81:
[----:B------:R-:W-:-:S07]  /*9f50*/  MOV R0, UR8 ;  /* 0x0000000800007c02 */ /* 0x000fce0008000f00 */
.L_x_186:
[----:B-1----:R1:W2:Y:S02]  /*9f60*/  SYNCS.PHASECHK.TRANS64.TRYWAIT P0, [R0+URZ], R3 ;  /* 0x00000003000075a7 */ /* 0x0022a400080011ff */
[----:B--2---:R-:W-:Y:S05]  /*9f70*/  @!P0 NANOSLEEP.SYNCS 0x989680 ;  /* 0x009896800000895d */ /* 0x004fea0003900000 */
[----:B------:R-:W2:Y:S02]  /*9f80*/  @!P0 SYNCS.PHASECHK.TRANS64 P0, [R0+URZ], R3 ;  /* 0x00000003000085a7 */ /* 0x000ea400080010ff */
[----:B--2---:R-:W-:Y:S05]  /*9f90*/  @!P0 BRA `(.L_x_186) ;  /* 0xfffffffc00f08947 */ /* 0x004fea000383ffff */
[----:B------:R-:W-:Y:S05]  /*9fa0*/  BRA `(.L_x_187) ;  /* 0xffffff9c00d87947 */ /* 0x000fea000383ffff */
.L_x_82:
[----:B------:R-:W-:-:S07]  /*9fb0*/  MOV R0, UR8 ;  /* 0x0000000800007c02 */ /* 0x000fce0008000f00 */
.L_x_188:
[----:B-1----:R1:W2:Y:S02]  /*9fc0*/  SYNCS.PHASECHK.TRANS64.TRYWAIT P0, [R0+URZ], R3 ;  /* 0x00000003000075a7 */ /* 0x0022a400080011ff */
[----:B--2---:R-:W-:Y:S05]  /*9fd0*/  @!P0 NANOSLEEP.SYNCS 0x989680 ;  /* 0x009896800000895d */ /* 0x004fea0003900000 */
[----:B------:R-:W2:Y:S02]  /*9fe0*/  @!P0 SYNCS.PHASECHK.TRANS64 P0, [R0+URZ], R3 ;  /* 0x00000003000085a7 */ /* 0x000ea400080010ff */
[----:B--2---:R-:W-:Y:S05]  /*9ff0*/  @!P0 BRA `(.L_x_188) ;  /* 0xfffffffc00f08947 */ /* 0x004fea000383ffff */
[----:B------:R-:W-:Y:S05]  /*a000*/  BRA `(.L_x_189) ;  /* 0xffffff9c00e47947 */ /* 0x000fea000383ffff */
.L_x_85:
[----:B------:R-:W-:-:S07]  /*a010*/  MOV R0, UR7 ;  /* 0x0000000700007c02 */ /* 0x000fce0008000f00 */
.L_x_190:
[----:B-1----:R1:W2:Y:S02]  /*a020*/  SYNCS.PHASECHK.TRANS64.TRYWAIT P1, [R0+URZ+0x150], R2 ;  /* 0x00015002000075a7 */ /* 0x0022a400080211ff */
[----:B--2---:R-:W-:Y:S05]  /*a030*/  @!P1 NANOSLEEP.SYNCS 0x989680 ;  /* 0x009896800000995d */ /* 0x004fea0003900000 */
[----:B------:R-:W2:Y:S02]  /*a040*/  @!P1 SYNCS.PHASECHK.TRANS64 P1, [R0+URZ+0x150], R2 ;  /* 0x00015002000095a7 */ /* 0x000ea400080210ff */
[----:B--2---:R-:W-:Y:S05]  /*a050*/  @!P1 BRA `(.L_x_190) ;  /* 0xfffffffc00f09947 */ /* 0x004fea000383ffff */
[----:B------:R-:W-:Y:S05]  /*a060*/  BRA `(.L_x_191) ;  /* 0xffffffa000307947 */ /* 0x000fea000383ffff */
.L_x_90:
[----:B--2---:R2:W4:Y:S02]  /*a070*/  SYNCS.PHASECHK.TRANS64.TRYWAIT P0, [R0+URZ+0xd0], R2 ;  /* 0x0000d002000075a7 */ /* 0x00452400080011ff */
[----:B----4-:R-:W-:Y:S05]  /*a080*/  @!P0 NANOSLEEP.SYNCS 0x989680 ;  /* 0x009896800000895d */ /* 0x010fea0003900000 */
[----:B------:R-:W4:Y:S02]  /*a090*/  @!P0 SYNCS.PHASECHK.TRANS64 P0, [R0+URZ+0xd0], R2 ;  /* 0x0000d002000085a7 */ /* 0x000f2400080010ff */
[----:B----4-:R-:W-:Y:S05]  /*a0a0*/  @!P0 BRA `(.L_x_90) ;  /* 0xfffffffc00f08947 */ /* 0x010fea000383ffff */
[----:B------:R-:W-:Y:S05]  /*a0b0*/  BRA `(.L_x_192) ;  /* 0xffffffa400447947 */ /* 0x000fea000383ffff */
.L_x_93:
[----:B------:R-:W-:Y:S07]  /*a0c0*/  MOV R0, UR7 ;  /* 0x0000000700007c02 */ /* 0x000fee0008000f00 */
.L_x_193:
[----:B--2---:R2:W4:Y:S02]  /*a0d0*/  SYNCS.PHASECHK.TRANS64.TRYWAIT P0, [R0+URZ+0xc8], R2 ;  /* 0x0000c802000075a7 */ /* 0x00452400080011ff */
[----:B----4-:R-:W-:Y:S05]  /*a0e0*/  @!P0 NANOSLEEP.SYNCS 0x989680 ;  /* 0x009896800000895d */ /* 0x010fea0003900000 */
[----:B------:R-:W4:Y:S02]  /*a0f0*/  @!P0 SYNCS.PHASECHK.TRANS64 P0, [R0+URZ+0xc8], R2 ;  /* 0x0000c802000085a7 */ /* 0x000f2400080010ff */
[----:B----4-:R-:W-:Y:S05]  /*a100*/  @!P0 BRA `(.L_x_193) ;  /* 0xfffffffc00f08947 */ /* 0x010fea000383ffff */
[----:B------:R-:W-:Y:S05]  /*a110*/  BRA `(.L_x_92) ;  /* 0xffffffa800247947 */ /* 0x000fea000383ffff */
.L_x_96:
[----:B------:R-:W-:Y:S07]  /*a120*/  MOV R0, UR7 ;  /* 0x0000000700007c02 */ /* 0x000fee0008000f00 */
.L_x_194:
[----:B-1----:R1:W2:Y:S02]  /*a130*/  SYNCS.PHASECHK.TRANS64.TRYWAIT P0, [R0+URZ+0xa0], R14 ;  /* 0x0000a00e000075a7 */ /* 0x0022a400080011ff */
[----:B--2---:R-:W-:Y:S05]  /*a140*/  @!P0 NANOSLEEP.SYNCS 0x989680 ;  /* 0x009896800000895d */ /* 0x004fea0003900000 */
[----:B------:R-:W2:Y:S02]  /*a150*/  @!P0 SYNCS.PHASECHK.TRANS64 P0, [R0+URZ+0xa0], R14 ;  /* 0x0000a00e000085a7 */ /* 0x000ea400080010ff */
[----:B--2---:R-:W-:Y:S05]  /*a160*/  @!P0 BRA `(.L_x_194) ;  /* 0xfffffffc00f08947 */ /* 0x004fea000383ffff */
[----:B------:R-:W-:Y:S05]  /*a170*/  BRA `(.L_x_195) ;  /* 0xffffffa8009c7947 */ /* 0x000fea000383ffff */
.L_x_97:
[----:B------:R-:W-:Y:S07]  /*a180*/  MOV R0, UR7 ;  /* 0x0000000700007c02 */ /* 0x000fee0008000f00 */
.L_x_196:
[----:B-1----:R1:W2:Y:S02]  /*a190*/  SYNCS.PHASECHK.TRANS64.TRYWAIT P0, [R0+URZ+0xa8], R14 ;  /* 0x0000a80e000075a7 */ /* 0x0022a400080011ff */
[----:B--2---:R-:W-:Y:S05]  /*a1a0*/  @!P0 NANOSLEEP.SYNCS 0x989680 ;  /* 0x009896800000895d */ /* 0x004fea0003900000 */
[----:B------:R-:W2:Y:S02]  /*a1b0*/  @!P0 SYNCS.PHASECHK.TRANS64 P0, [R0+URZ+0xa8], R14 ;  /* 0x0000a80e000085a7 */ /* 0x000ea400080010ff */
[----:B--2---:R-:W-:Y:S05]  /*a1c0*/  @!P0 BRA `(.L_x_196) ;  /* 0xfffffffc00f08947 */ /* 0x004fea000383ffff */
[----:B------:R-:W-:Y:S05]  /*a1d0*/  BRA `(.L_x_197) ;  /* 0xffffffa800d47947 */ /* 0x000fea000383ffff */
.L_x_98:
[----:B------:R-:W-:Y:S07]  /*a1e0*/  MOV R0, UR7 ;  /* 0x0000000700007c02 */ /* 0x000fee0008000f00 */
.L_x_198:
[----:B-1----:R1:W2:Y:S02]  /*a1f0*/  SYNCS.PHASECHK.TRANS64.TRYWAIT P0, [R0+URZ+0xb0], R14 ;  /* 0x0000b00e000075a7 */ /* 0x0022a400080011ff */
[----:B--2---:R-:W-:Y:S05]  /*a200*/  @!P0 NANOSLEEP.SYNCS 0x989680 ;  /* 0x009896800000895d */ /* 0x004fea0003900000 */
[----:B------:R-:W2:Y:S02]  /*a210*/  @!P0 SYNCS.PHASECHK.TRANS64 P0, [R0+URZ+0xb0], R14 ;  /* 0x0000b00e000085a7 */ /* 0x000ea400080010ff */
[----:B--2---:R-:W-:Y:S05]  /*a220*/  @!P0 BRA `(.L_x_198) ;  /* 0xfffffffc00f08947 */ /* 0x004fea000383ffff */
[----:B------:R-:W-:Y:S05]  /*a230*/  BRA `(.L_x_199) ;  /* 0xffffffac00187947 */ /* 0x000fea000383ffff */
.L_x_99:
[----:B------:R-:W-:Y:S07]  /*a240*/  MOV R0, UR7 ;  /* 0x0000000700007c02 */ /* 0x000fee0008000f00 */
.L_x_200:
[----:B-1----:R1:W2:Y:S02]  /*a250*/  SYNCS.PHASECHK.TRANS64.TRYWAIT P0, [R0+URZ+0xb8], R14 ;  /* 0x0000b80e000075a7 */ /* 0x0022a400080011ff */
[----:B--2---:R-:W-:Y:S05]  /*a260*/  @!P0 NANOSLEEP.SYNCS 0x989680 ;  /* 0x009896800000895d */ /* 0x004fea0003900000 */
[----:B------:R-:W2:Y:S02]  /*a270*/  @!P0 SYNCS.PHASECHK.TRANS64 P0, [R0+URZ+0xb8], R14 ;  /* 0x0000b80e000085a7 */ /* 0x000ea400080010ff */
[----:B--2---:R-:W-:Y:S05]  /*a280*/  @!P0 BRA `(.L_x_200) ;  /* 0xfffffffc00f08947 */ /* 0x004fea000383ffff */
[----:B------:R-:W-:Y:S05]  /*a290*/  BRA `(.L_x_201) ;  /* 0xffffffac009c7947 */ /* 0x000fea000383ffff */
.L_x_101:
[----:B------:R-:W-:-:S07]  /*a2a0*/  MOV R0, UR7 ;  /* 0x0000000700007c02 */ /* 0x000fce0008000f00 */
.L_x_202:
[----:B-1----:R1:W4:Y:S02]  /*a2b0*/  SYNCS.PHASECHK.TRANS64.TRYWAIT P0, [R0+URZ+0xa0], R2 ;  /* 0x0000a002000075a7 */ /* 0x00232400080011ff */
[----:B----4-:R-:W-:Y:S05]  /*a2c0*/  @!P0 NANOSLEEP.SYNCS 0x989680 ;  /* 0x009896800000895d */ /* 0x010fea0003900000 */
[----:B------:R-:W4:Y:S02]  /*a2d0*/  @!P0 SYNCS.PHASECHK.TRANS64 P0, [R0+URZ+0xa0], R2 ;  /* 0x0000a002000085a7 */ /* 0x000f2400080010ff */
[----:B----4-:R-:W-:Y:S05]  /*a2e0*/  @!P0 BRA `(.L_x_202) ;  /* 0xfffffffc00f08947 */ /* 0x010fea000383ffff */
[----:B------:R-:W-:Y:S05]  /*a2f0*/  BRA `(.L_x_203) ;  /* 0xffffffb0000c7947 */ /* 0x000fea000383ffff */
.L_x_102:
[----:B-1----:R-:W-:-:S07]  /*a300*/  MOV R0, UR7 ;  /* 0x0000000700007c02 */ /* 0x002fce0008000f00 */
.L_x_204:
[----:B-1----:R1:W4:Y:S02]  /*a310*/  SYNCS.PHASECHK.TRANS64.TRYWAIT P0, [R0+URZ+0xa8], R2 ;  /* 0x0000a802000075a7 */ /* 0x00232400080011ff */
[----:B----4-:R-:W-:Y:S05]  /*a320*/  @!P0 NANOSLEEP.SYNCS 0x989680 ;  /* 0x009896800000895d */ /* 0x010fea0003900000 */
[----:B------:R-:W4:Y:S02]  /*a330*/  @!P0 SYNCS.PHASECHK.TRANS64 P0, [R0+URZ+0xa8], R2 ;  /* 0x0000a802000085a7 */ /* 0x000f2400080010ff */
[----:B----4-:R-:W-:Y:S05]  /*a340*/  @!P0 BRA `(.L_x_204) ;  /* 0xfffffffc00f08947 */ /* 0x010fea000383ffff */
[----:B------:R-:W-:Y:S05]  /*a350*/  BRA `(.L_x_205) ;  /* 0xffffffac00fc7947 */ /* 0x000fea000383ffff */
.L_x_103:
[----:B-1----:R-:W-:-:S07]  /*a360*/  MOV R0, UR7 ;  /* 0x0000000700007c02 */ /* 0x002fce0008000f00 */
.L_x_206:
[----:B-1----:R1:W4:Y:S02]  /*a370*/  SYNCS.PHASECHK.TRANS64.TRYWAIT P0, [R0+URZ+0xb0], R2 ;  /* 0x0000b002000075a7 */ /* 0x00232400080011ff */
[----:B----4-:R-:W-:Y:S05]  /*a380*/  @!P0 NANOSLEEP.SYNCS 0x989680 ;  /* 0x009896800000895d */ /* 0x010fea0003900000 */
[----:B------:R-:W4:Y:S02]  /*a390*/  @!P0 SYNCS.PHASECHK.TRANS64 P0, [R0+URZ+0xb0], R2 ;  /* 0x0000b002000085a7 */ /* 0x000f2400080010ff */
[----:B----4-:R-:W-:Y:S05]  /*a3a0*/  @!P0 BRA `(.L_x_206) ;  /* 0xfffffffc00f08947 */ /* 0x010fea000383ffff */
[----:B------:R-:W-:Y:S05]  /*a3b0*/  BRA `(.L_x_207) ;  /* 0xffffffac00ec7947 */ /* 0x000fea000383ffff */
.L_x_105:
[----:B--2---:R2:W4:Y:S02]  /*a3c0*/  SYNCS.PHASECHK.TRANS64.TRYWAIT P0, [R0+URZ+0xd0], R2 ;  /* 0x0000d002000075a7 */ /* 0x00452400080011ff */
[----:B----4-:R-:W-:Y:S05]  /*a3d0*/  @!P0 NANOSLEEP.SYNCS 0x989680 ;  /* 0x009896800000895d */ /* 0x010fea0003900000 */
[----:B------:R-:W4:Y:S02]  /*a3e0*/  @!P0 SYNCS.PHASECHK.TRANS64 P0, [R0+URZ+0xd0], R2 ;  /* 0x0000d002000085a7 */ /* 0x000f2400080010ff */
[----:B----4-:R-:W-:Y:S05]  /*a3f0*/  @!P0 BRA `(.L_x_105) ;  /* 0xfffffffc00f08947 */ /* 0x010fea000383ffff */
[----:B------:R-:W-:Y:S05]  /*a400*/  BRA `(.L_x_208) ;  /* 0xffffffb000b87947 */ /* 0x000fea000383ffff */
.L_x_117:
[----:B-1----:R-:W-:Y:S04]  /*a410*/  MOV R2, UR46 ;  /* 0x0000002e00027c02 */ /* 0x002fe80008000f00 */
[----:B------:R1:W4:Y:S03]  /*a420*/  SYNCS.PHASECHK.TRANS64.TRYWAIT P1, [R2+URZ+0x80], R3 ;  /* 0x00008003020075a7 */ /* 0x00032600080211ff */
[----:B----4-:R-:W-:Y:S05]  /*a430*/  @!P1 NANOSLEEP.SYNCS 0x989680 ;  /* 0x009896800000995d */ /* 0x010fea0003900000 */
[----:B------:R-:W4:Y:S02]  /*a440*/  @!P1 SYNCS.PHASECHK.TRANS64 P1, [R2+URZ+0x80], R3 ;  /* 0x00008003020095a7 */ /* 0x000f2400080210ff */
[----:B----4-:R-:W-:Y:S05]  /*a450*/  @!P1 BRA `(.L_x_117) ;  /* 0xfffffffc00ec9947 */ /* 0x010fea000383ffff */
[----:B------:R-:W-:Y:S05]  /*a460*/  BRA `(.L_x_116) ;  /* 0xffffffbc00d87947 */ /* 0x000fea000383ffff */
.L_x_119:
[----:B-1----:R1:W2:Y:S02]  /*a470*/  SYNCS.PHASECHK.TRANS64.TRYWAIT P0, [R116+URZ+0xf0], R0 ;  /* 0x0000f000740075a7 */ /* 0x0022a400080011ff */
[----:B--2---:R-:W-:Y:S05]  /*a480*/  @!P0 NANOSLEEP.SYNCS 0x989680 ;  /* 0x009896800000895d */ /* 0x004fea0003900000 */
[----:B------:R-:W2:Y:S02]  /*a490*/  @!P0 SYNCS.PHASECHK.TRANS64 P0, [R116+URZ+0xf0], R0 ;  /* 0x0000f000740085a7 */ /* 0x000ea400080010ff */
[----:B--2---:R-:W-:Y:S05]  /*a4a0*/  @!P0 BRA `(.L_x_119) ;  /* 0xfffffffc00f08947 */ /* 0x004fea000383ffff */
[----:B------:R-:W-:Y:S05]  /*a4b0*/  BRA `(.L_x_118) ;  /* 0xffffffc000007947 */ /* 0x000fea000383ffff */
.L_x_128:
[----:B--2---:R2:W3:Y:S02]  /*a4c0*/  SYNCS.PHASECHK.TRANS64.TRYWAIT P0, [R2+URZ+0x80], R0 ;  /* 0x00008000020075a7 */ /* 0x0044e400080011ff */
[----:B---3--:R-:W-:Y:S05]  /*a4d0*/  @!P0 NANOSLEEP.SYNCS 0x989680 ;  /* 0x009896800000895d */ /* 0x008fea0003900000 */
[----:B------:R-:W3:Y:S02]  /*a4e0*/  @!P0 SYNCS.PHASECHK.TRANS64 P0, [R2+URZ+0x80], R0 ;  /* 0x00008000020085a7 */ /* 0x000ee400080010ff */
[----:B---3--:R-:W-:Y:S05]  /*a4f0*/  @!P0 BRA `(.L_x_128) ;  /* 0xfffffffc00f08947 */ /* 0x008fea000383ffff */
[----:B------:R-:W-:Y:S05]  /*a500*/  BRA `(.L_x_127) ;  /* 0xffffffc800dc7947 */ /* 0x000fea000383ffff */
.L_x_136:
[----:B--2---:R2:W3:Y:S02]  /*a510*/  SYNCS.PHASECHK.TRANS64.TRYWAIT P0, [R0+URZ+0x80], R6 ;  /* 0x00008006000075a7 */ /* 0x0044e400080011ff */
[----:B---3--:R-:W-:Y:S05]  /*a520*/  @!P0 NANOSLEEP.SYNCS 0x989680 ;  /* 0x009896800000895d */ /* 0x008fea0003900000 */
[----:B------:R-:W3:Y:S02]  /*a530*/  @!P0 SYNCS.PHASECHK.TRANS64 P0, [R0+URZ+0x80], R6 ;  /* 0x00008006000085a7 */ /* 0x000ee400080010ff */
[----:B---3--:R-:W-:Y:S05]  /*a540*/  @!P0 BRA `(.L_x_136) ;  /* 0xfffffffc00f08947 */ /* 0x008fea000383ffff */
[----:B------:R-:W-:Y:S05]  /*a550*/  BRA `(.L_x_135) ;  /* 0xffffffd400dc7947 */ /* 0x000fea000383ffff */
.L_x_144:
[----:B--2---:R2:W3:Y:S02]  /*a560*/  SYNCS.PHASECHK.TRANS64.TRYWAIT P0, [R0+URZ+0x80], R5 ;  /* 0x00008005000075a7 */ /* 0x0044e400080011ff */
[----:B---3--:R-:W-:Y:S05]  /*a570*/  @!P0 NANOSLEEP.SYNCS 0x989680 ;  /* 0x009896800000895d */ /* 0x008fea0003900000 */
[----:B------:R-:W3:Y:S02]  /*a580*/  @!P0 SYNCS.PHASECHK.TRANS64 P0, [R0+URZ+0x80], R5 ;  /* 0x00008005000085a7 */ /* 0x000ee400080010ff */
[----:B---3--:R-:W-:Y:S05]  /*a590*/  @!P0 BRA `(.L_x_144) ;  /* 0xfffffffc00f08947 */ /* 0x008fea000383ffff */
[----:B------:R-:W-:Y:S05]  /*a5a0*/  BRA `(.L_x_143) ;  /* 0xffffffe000dc7947 */ /* 0x000fea000383ffff */
        .weak           $__internal_0_$__cuda_sm10x_tcgen05_guardrail_trap_col_being_dealloced_not_returned_by_alloc
        .type           $__internal_0_$__cuda_sm10x_tcgen05_guardrail_trap_col_being_dealloced_not_returned_by_alloc,@function
        .size           $__internal_0_$__cuda_sm10x_tcgen05_guardrail_trap_col_being_dealloced_not_returned_by_alloc,($__internal_1_$__cuda_sm10x_tcgen05_guardrail_trap_phase_invalid_during_alloc - $__internal_0_$__cuda_sm10x_tcgen05_guardrail_trap_col_being_dealloced_not_returned_by_alloc)
$__internal_0_$__cuda_sm10x_tcgen05_guardrail_trap_col_being_dealloced_not_returned_by_alloc:
[----:B------:R-:W-:Y:S05]  /*a5b0*/  BPT.TRAP 0x1 ;  /* 0x000000040000795c */ /* 0x000fea0000300000 */
[----:B------:R-:W-:-:S04]  /*a5c0*/  HFMA2 R3, -RZ, RZ, 0, 0 ;  /* 0x00000000ff037431 */ /* 0x000fc800000001ff */
[----:B------:R-:W-:Y:S05]  /*a5d0*/  RET.REL.NODEC R2 `(_ZN7cutlass13device_kernelINS_4gemm6kernel13GemmUniversalIN4cute5tupleIJiiiiEEENS1_10collective13CollectiveMmaINS1_35MainloopSm100TmaUmmaWarpSpecializedILi8ELi2ELi4ENS5_IJNS4_1CILi2EEENSA_ILi1EEESC_EEEEENS5_IJNSA_ILi256EEENSA_ILi128EEENSA_ILi64EEEEEENS_10bfloat16_tENS5_IJlSC_lEEESJ_SK_NS4_8TiledMMAINS4_8MMA_AtomIJNS4_26SM100_MMA_F16BF16_2x1SM_SSISJ_SJ_fLi256ELi128ELNS4_4UMMA5MajorE0ELSP_0ELNSO_7ScaleInE0ELSQ_0EEEEEENS4_6LayoutINS5_IJSC_SC_SC_EEENS5_IJNSA_ILi0EEESV_SV_EEEEENS5_IJNS4_10UnderscoreESY_SY_EEEEENS4_18SM100_TMA_2SM_LOADENS4_14ComposedLayoutINS4_7SwizzleILi3ELi4ELi3EEENS4_18smem_ptr_flag_bitsILi16EEENST_INS5_IJNSA_ILi8EEESH_EEENS5_IJSH_SC_EEEEEEEvNS4_8identityES11_S1B_vS1C_EENS_8epilogue10collective18CollectiveEpilogueINS1E_23Sm100TmaWarpSpecializedILi4ELi2ELi32ELb1ELb0EEEJNS5_IJSG_SG_SH_EEENS5_IJNST_ISG_SC_EENST_INSA_ILi32EEESC_EEEEESJ_SK_SJ_SK_NS1E_6fusion15FusionCallbacksIS1I_NS1O_13LinCombEltActINS1E_6thread4ReLuESJ_fSJ_fLNS_15FloatRoundStyleE2EEES1J_S1N_JEEENS4_5SM1004TMEM4LOAD26SM100_TMEM_LOAD_32dp32b32xENS4_13SM90_TMA_LOADENS12_INS13_ILi2ELi4ELi3EEES16_NST_INS5_IJS17_S1L_EEENS5_IJS1L_SC_EEEEEEENS4_39AutoVectorizingCopyWithAssumedAlignmentILi128EEENS4_14SM90_TMA_STOREES25_S27_S27_EEEvvEEEEvNT_6ParamsE) ;  /* 0xffffff5802887950 */ /* 0x000fea0003c3ffff */
        .weak           $__internal_1_$__cuda_sm10x_tcgen05_guardrail_trap_phase_invalid_during_alloc
        .type           $__internal_1_$__cuda_sm10x_tcgen05_guardrail_trap_phase_invalid_during_alloc,@function
        .size           $__internal_1_$__cuda_sm10x_tcgen05_guardrail_trap_phase_invalid_during_alloc,($__internal_2_$__cuda_sm10x_tcgen05_guardrail_trap_unallocated_columns_being_dealloced - $__internal_1_$__cuda_sm10x_tcgen05_guardrail_trap_phase_invalid_during_alloc)
$__internal_1_$__cuda_sm10x_tcgen05_guardrail_trap_phase_invalid_during_alloc:
[----:B------:R-:W-:Y:S05]  /*a5e0*/  BPT.TRAP 0x1 ;  /* 0x000000040000795c */ /* 0x000fea0000300000 */
[----:B------:R-:W-:-:S04]  /*a5f0*/  MOV R3, 0x0 ;  /* 0x0000000000037802 */ /* 0x000fc80000000f00 */
[----:B------:R-:W-:Y:S05]  /*a600*/  RET.REL.NODEC R2 `(_ZN7cutlass13device_kernelINS_4gemm6kernel13GemmUniversalIN4cute5tupleIJiiiiEEENS1_10collective13CollectiveMmaINS1_35MainloopSm100TmaUmmaWarpSpecializedILi8ELi2ELi4ENS5_IJNS4_1CILi2EEENSA_ILi1EEESC_EEEEENS5_IJNSA_ILi256EEENSA_ILi128EEENSA_ILi64EEEEEENS_10bfloat16_tENS5_IJlSC_lEEESJ_SK_NS4_8TiledMMAINS4_8MMA_AtomIJNS4_26SM100_MMA_F16BF16_2x1SM_SSISJ_SJ_fLi256ELi128ELNS4_4UMMA5MajorE0ELSP_0ELNSO_7ScaleInE0ELSQ_0EEEEEENS4_6LayoutINS5_IJSC_SC_SC_EEENS5_IJNSA_ILi0EEESV_SV_EEEEENS5_IJNS4_10UnderscoreESY_SY_EEEEENS4_18SM100_TMA_2SM_LOADENS4_14ComposedLayoutINS4_7SwizzleILi3ELi4ELi3EEENS4_18smem_ptr_flag_bitsILi16EEENST_INS5_IJNSA_ILi8EEESH_EEENS5_IJSH_SC_EEEEEEEvNS4_8identityES11_S1B_vS1C_EENS_8epilogue10collective18CollectiveEpilogueINS1E_23Sm100TmaWarpSpecializedILi4ELi2ELi32ELb1ELb0EEEJNS5_IJSG_SG_SH_EEENS5_IJNST_ISG_SC_EENST_INSA_ILi32EEESC_EEEEESJ_SK_SJ_SK_NS1E_6fusion15FusionCallbacksIS1I_NS1O_13LinCombEltActINS1E_6thread4ReLuESJ_fSJ_fLNS_15FloatRoundStyleE2EEES1J_S1N_JEEENS4_5SM1004TMEM4LOAD26SM100_TMEM_LOAD_32dp32b32xENS4_13SM90_TMA_LOADENS12_INS13_ILi2ELi4ELi3EEES16_NST_INS5_IJS17_S1L_EEENS5_IJS1L_SC_EEEEEEENS4_39AutoVectorizingCopyWithAssumedAlignmentILi128EEENS4_14SM90_TMA_STOREES25_S27_S27_EEEvvEEEEvNT_6ParamsE) ;  /* 0xffffff58027c7950 */ /* 0x000fea0003c3ffff */
        .weak           $__internal_2_$__cuda_sm10x_tcgen05_guardrail_trap_unallocated_columns_being_dealloced
        .type           $__internal_2_$__cuda_sm10x_tcgen05_guardrail_trap_unallocated_columns_being_dealloced,@function
        .size           $__internal_2_$__cuda_sm10x_tcgen05_guardrail_trap_unallocated_columns_being_dealloced,(.L_x_210 - $__internal_2_$__cuda_sm10x_tcgen05_guardrail_trap_unallocated_columns_being_dealloced)
$__internal_2_$__cuda_sm10x_tcgen05_guardrail_trap_unallocated_columns_being_dealloced:
[----:B------:R-:W-:Y:S05]  /*a610*/  BPT.TRAP 0x1 ;  /* 0x000000040000795c */ /* 0x000fea0000300000 */
[----:B------:R-:W-:-:S04]  /*a620*/  HFMA2 R3, -RZ, RZ, 0, 0 ;  /* 0x00000000ff037431 */ /* 0x000fc800000001ff */
[----:B------:R-:W-:Y:S05]  /*a630*/  RET.REL.NODEC R2 `(_ZN7cutlass13device_kernelINS_4gemm6kernel13GemmUniversalIN4cute5tupleIJiiiiEEENS1_10collective13CollectiveMmaINS1_35MainloopSm100TmaUmmaWarpSpecializedILi8ELi2ELi4ENS5_IJNS4_1CILi2EEENSA_ILi1EEESC_EEEEENS5_IJNSA_ILi256EEENSA_ILi128EEENSA_ILi64EEEEEENS_10bfloat16_tENS5_IJlSC_lEEESJ_SK_NS4_8TiledMMAINS4_8MMA_AtomIJNS4_26SM100_MMA_F16BF16_2x1SM_SSISJ_SJ_fLi256ELi128ELNS4_4UMMA5MajorE0ELSP_0ELNSO_7ScaleInE0ELSQ_0EEEEEENS4_6LayoutINS5_IJSC_SC_SC_EEENS5_IJNSA_ILi0EEESV_SV_EEEEENS5_IJNS4_10UnderscoreESY_SY_EEEEENS4_18SM100_TMA_2SM_LOADENS4_14ComposedLayoutINS4_7SwizzleILi3ELi4ELi3EEENS4_18smem_ptr_flag_bitsILi16EEENST_INS5_IJNSA_ILi8EEESH_EEENS5_IJSH_SC_EEEEEEEvNS4_8identityES11_S1B_vS1C_EENS_8epilogue10collective18CollectiveEpilogueINS1E_23Sm100TmaWarpSpecializedILi4ELi2ELi32ELb1ELb0EEEJNS5_IJSG_SG_SH_EEENS5_IJNST_ISG_SC_EENST_INSA_ILi32EEESC_EEEEESJ_SK_SJ_SK_NS1E_6fusion15FusionCallbacksIS1I_NS1O_13LinCombEltActINS1E_6thread4ReLuESJ_fSJ_fLNS_15FloatRoundStyleE2EEES1J_S1N_JEEENS4_5SM1004TMEM4LOAD26SM100_TMEM_LOAD_32dp32b32xENS4_13SM90_TMA_LOADENS12_INS13_ILi2ELi4ELi3EEES16_NST_INS5_IJS17_S1L_EEENS5_IJS1L_SC_EEEEEEENS4_39AutoVectorizingCopyWithAssumedAlignmentILi128EEENS4_14SM90_TMA_STOREES25_S27_S27_EEEvvEEEEvNT_6ParamsE) ;  /* 0xffffff5802707950 */ /* 0x000fea0003c3ffff */
.L_x_209:
[----:B------:R-:W-:-:S00]  /*a640*/  BRA `(.L_x_209) ;  /* 0xfffffffc00fc7947 */ /* 0x000fc0000383ffff */
[----:B------:R-:W-:-:S00]  /*a650*/  NOP ;  /* 0x0000000000007918 */ /* 0x000fc00000000000 */
        /* <DEDUP_REMOVED lines=10> */
.L_x_210:


//--------------------- .nv.global.init           --------------------------
	.section	.nv.global.init,"aw",@progbits
.nv.global.init:
	.type		$str$27,@object
	.size		$str$27,($str$28 - $str$27)
$str$27:
        /*0000*/ 	.byte	0x28, 0x61, 0x64, 0x64, 0x72, 0x65, 0x73, 0x73, 0x20, 0x26, 0x20, 0x6d, 0x61, 0x73, 0x6b, 0x29
        /*0010*/ 	.byte	0x20, 0x3d, 0x3d, 0x20, 0x30, 0x00
	.type		$str$28,@object
	.size		$str$28,($str$26 - $str$28)
$str$28:
        /*0016*/ 	.byte	0x2f, 0x74, 0x6d, 0x70, 0x2f, 0x63, 0x75, 0x74, 0x6c, 0x61, 0x73, 0x73, 0x5f, 0x73, 0x77, 0x65
        /*0026*/ 	.byte	0x65, 0x70, 0x5f, 0x73, 0x72, 0x63, 0x2f, 0x69, 0x6e, 0x63, 0x6c, 0x75, 0x64, 0x65, 0x2f, 0x63
        /*0036*/ 	.byte	0x75, 0x74, 0x65, 0x2f, 0x70, 0x6f, 0x69, 0x6e, 0x74, 0x65, 0x72, 0x5f, 0x66, 0x6c, 0x61, 0x67
        /*0046*/ 	.byte	0x67, 0x65, 0x64, 0x2e, 0x68, 0x70, 0x70, 0x00
	.type		$str$26,@object
	.size		$str$26,($str$25 - $str$26)
$str$26:
        /*004e*/ 	.byte	0x2f, 0x74, 0x6d, 0x70, 0x2f, 0x63, 0x75, 0x74, 0x6c, 0x61, 0x73, 0x73, 0x5f, 0x73, 0x77, 0x65
        /*005e*/ 	.byte	0x65, 0x70, 0x5f, 0x73, 0x72, 0x63, 0x2f, 0x69, 0x6e, 0x63, 0x6c, 0x75, 0x64, 0x65, 0x2f, 0x63
        /*006e*/ 	.byte	0x75, 0x74, 0x65, 0x2f, 0x61, 0x74, 0x6f, 0x6d, 0x2f, 0x63, 0x6f, 0x70, 0x79, 0x5f, 0x74, 0x72
        /*007e*/ 	.byte	0x61, 0x69, 0x74, 0x73, 0x5f, 0x73, 0x6d, 0x31, 0x30, 0x30, 0x2e, 0x68, 0x70, 0x70, 0x00
	.type		$str$25,@object
	.size		$str$25,(__unnamed_1 - $str$25)
$str$25:
        /*008d*/ 	.byte	0x28, 0x28, 0x75, 0x69, 0x6e, 0x74, 0x33, 0x32, 0x5f, 0x74, 0x28, 0x74, 0x68, 0x72, 0x65, 0x61
        /*009d*/ 	.byte	0x64, 0x49, 0x64, 0x78, 0x2e, 0x78, 0x29, 0x20, 0x2f, 0x20, 0x33, 0x32, 0x29, 0x20, 0x25, 0x20
        /*00ad*/ 	.byte	0x34, 0x29, 0x20, 0x3d, 0x3d, 0x20, 0x28, 0x28, 0x28, 0x74, 0x6d, 0x65, 0x6d, 0x5f, 0x61, 0x64
        /*00bd*/ 	.byte	0x64, 0x72, 0x20, 0x3e, 0x3e, 0x20, 0x31, 0x36, 0x29, 0x20, 0x2f, 0x20, 0x33, 0x32, 0x29, 0x20
        /*00cd*/ 	.byte	0x25, 0x20, 0x34, 0x29, 0x00
	.type		__unnamed_1,@object
	.size		__unnamed_1,(__unnamed_2 - __unnamed_1)
__unnamed_1:
        /*00d2*/ 	.byte	0x61, 0x75, 0x74, 0x6f, 0x20, 0x63, 0x75, 0x74, 0x65, 0x3a, 0x3a, 0x61, 0x73, 0x5f, 0x70, 0x6f
        /* <DEDUP_REMOVED lines=24> */
        /*0262*/ 	.byte	0x34, 0x30, 0x39, 0x36, 0x3e, 0x3e, 0x3e, 0x3e, 0x5d, 0x00
	.type		__unnamed_2,@object
	.size		__unnamed_2,(.L_2 - __unnamed_2)
__unnamed_2:
        /* <DEDUP_REMOVED lines=42> */
        /*050c*/ 	.byte	0x3e, 0x3e, 0x5d, 0x00
.L_2:


//--------------------- .nv.shared._ZN7cutlass13device_kernelINS_4gemm6kernel13GemmUniversalIN4cute5tupleIJiiiiEEENS1_10collective13CollectiveMmaINS1_35MainloopSm100TmaUmmaWarpSpecializedILi8ELi2ELi4ENS5_IJNS4_1CILi2EEENSA_ILi1EEESC_EEEEENS5_IJNSA_ILi256EEENSA_ILi128EEENSA_ILi64EEEEEENS_10bfloat16_tENS5_IJlSC_lEEESJ_SK_NS4_8TiledMMAINS4_8MMA_AtomIJNS4_26SM100_MMA_F16BF16_2x1SM_SSISJ_SJ_fLi256ELi128ELNS4_4UMMA5MajorE0ELSP_0ELNSO_7ScaleInE0ELSQ_0EEEEEENS4_6LayoutINS5_IJSC_SC_SC_EEENS5_IJNSA_ILi0EEESV_SV_EEEEENS5_IJNS4_10UnderscoreESY_SY_EEEEENS4_18SM100_TMA_2SM_LOADENS4_14ComposedLayoutINS4_7SwizzleILi3ELi4ELi3EEENS4_18smem_ptr_flag_bitsILi16EEENST_INS5_IJNSA_ILi8EEESH_EEENS5_IJSH_SC_EEEEEEEvNS4_8identityES11_S1B_vS1C_EENS_8epilogue10collective18CollectiveEpilogueINS1E_23Sm100TmaWarpSpecializedILi4ELi2ELi32ELb1ELb0EEEJNS5_IJSG_SG_SH_EEENS5_IJNST_ISG_SC_EENST_INSA_ILi32EEESC_EEEEESJ_SK_SJ_SK_NS1E_6fusion15FusionCallbacksIS1I_NS1O_13LinCombEltActINS1E_6thread4ReLuESJ_fSJ_fLNS_15FloatRoundStyleE2EEES1J_S1N_JEEENS4_5SM1004TMEM4LOAD26SM100_TMEM_LOAD_32dp32b32xENS4_13SM90_TMA_LOADENS12_INS13_ILi2ELi4ELi3EEES16_NST_INS5_IJS17_S1L_EEENS5_IJS1L_SC_EEEEEEENS4_39AutoVectorizingCopyWithAssumedAlignmentILi128EEENS4_14SM90_TMA_STOREES25_S27_S27_EEEvvEEEEvNT_6ParamsE --------------------------
	.section	.nv.shared._ZN7cutlass13device_kernelINS_4gemm6kernel13GemmUniversalIN4cute5tupleIJiiiiEEENS1_10collective13CollectiveMmaINS1_35MainloopSm100TmaUmmaWarpSpecializedILi8ELi2ELi4ENS5_IJNS4_1CILi2EEENSA_ILi1EEESC_EEEEENS5_IJNSA_ILi256EEENSA_ILi128EEENSA_ILi64EEEEEENS_10bfloat16_tENS5_IJlSC_lEEESJ_SK_NS4_8TiledMMAINS4_8MMA_AtomIJNS4_26SM100_MMA_F16BF16_2x1SM_SSISJ_SJ_fLi256ELi128ELNS4_4UMMA5MajorE0ELSP_0ELNSO_7ScaleInE0ELSQ_0EEEEEENS4_6LayoutINS5_IJSC_SC_SC_EEENS5_IJNSA_ILi0EEESV_SV_EEEEENS5_IJNS4_10UnderscoreESY_SY_EEEEENS4_18SM100_TMA_2SM_LOADENS4_14ComposedLayoutINS4_7SwizzleILi3ELi4ELi3EEENS4_18smem_ptr_flag_bitsILi16EEENST_INS5_IJNSA_ILi8EEESH_EEENS5_IJSH_SC_EEEEEEEvNS4_8identityES11_S1B_vS1C_EENS_8epilogue10collective18CollectiveEpilogueINS1E_23Sm100TmaWarpSpecializedILi4ELi2ELi32ELb1ELb0EEEJNS5_IJSG_SG_SH_EEENS5_IJNST_ISG_SC_EENST_INSA_ILi32EEESC_EEEEESJ_SK_SJ_SK_NS1E_6fusion15FusionCallbacksIS1I_NS1O_13LinCombEltActINS1E_6thread4ReLuESJ_fSJ_fLNS_15FloatRoundStyleE2EEES1J_S1N_JEEENS4_5SM1004TMEM4LOAD26SM100_TMEM_LOAD_32dp32b32xENS4_13SM90_TMA_LOADENS12_INS13_ILi2ELi4ELi3EEES16_NST_INS5_IJS17_S1L_EEENS5_IJS1L_SC_EEEEEEENS4_39AutoVectorizingCopyWithAssumedAlignmentILi128EEENS4_14SM90_TMA_STOREES25_S27_S27_EEEvvEEEEvNT_6ParamsE,"aw",@nobits
	.sectionflags	@""
	.align	16
	.zero		1024


//--------------------- .nv.shared.reserved.0     --------------------------
	.section	.nv.shared.reserved.0,"aw",@nobits
	.weak		__nv_reservedSMEM_offset_0_alias
	.size		__nv_reservedSMEM_offset_0_alias, 0, 64
	.other		__nv_reservedSMEM_offset_0_alias,@"STO_CUDA_RESERVED_SHARED STV_DEFAULT"
__nv_reservedSMEM_offset_0_alias:
	.zero		0
.nv.shared.reserved.0:
	.zero		64
	.weak		__nv_reservedSMEM_tcgen05_partition
	.type		__nv_reservedSMEM_tcgen05_partition,@object
	.size		__nv_reservedSMEM_tcgen05_partition,(.L_0 - __nv_reservedSMEM_tcgen05_partition)
__nv_reservedSMEM_tcgen05_partition:
	.zero		32
.L_0:


//--------------------- .nv.global                --------------------------
	.section	.nv.global,"aw",@nobits
.nv.global:
	.type		_ZN39_INTERNAL_25e24739_4_k_cu_e1a34f76_35904cute1_E,@object
	.size		_ZN39_INTERNAL_25e24739_4_k_cu_e1a34f76_35904cute1_E,(_ZN39_INTERNAL_25e24739_4_k_cu_e1a34f76_35904cuda3std3__45__cpo6cbeginE - _ZN39_INTERNAL_25e24739_4_k_cu_e1a34f76_35904cute1_E)
_ZN39_INTERNAL_25e24739_4_k_cu_e1a34f76_35904cute1_E:
	.zero		1
	.type		_ZN39_INTERNAL_25e24739_4_k_cu_e1a34f76_35904cuda3std3__45__cpo6cbeginE,@object
	.size		_ZN39_INTERNAL_25e24739_4_k_cu_e1a34f76_35904cuda3std3__45__cpo6cbeginE,(_ZN39_INTERNAL_25e24739_4_k_cu_e1a34f76_35904cuda3std3__48in_placeE - _ZN39_INTERNAL_25e24739_4_k_cu_e1a34f76_35904cuda3std3__45__cpo6cbeginE)
_ZN39_INTERNAL_25e24739_4_k_cu_e1a34f76_35904cuda3std3__45__cpo6cbeginE:
	.zero		1
	.type		_ZN39_INTERNAL_25e24739_4_k_cu_e1a34f76_35904cuda3std3__48in_placeE,@object
	.size		_ZN39_INTERNAL_25e24739_4_k_cu_e1a34f76_35904cuda3std3__48in_placeE,(_ZN39_INTERNAL_25e24739_4_k_cu_e1a34f76_35904cuda3std6ranges3__45__cpo9iter_moveE - _ZN39_INTERNAL_25e24739_4_k_cu_e1a34f76_35904cuda3std3__48in_placeE)
_ZN39_INTERNAL_25e24739_4_k_cu_e1a34f76_35904cuda3std3__48in_placeE:
	.zero		1
	.type		_ZN39_INTERNAL_25e24739_4_k_cu_e1a34f76_35904cuda3std6ranges3__45__cpo9iter_moveE,@object
	.size		_ZN39_INTERNAL_25e24739_4_k_cu_e1a34f76_35904cuda3std6ranges3__45__cpo9iter_moveE,(_ZN39_INTERNAL_25e24739_4_k_cu_e1a34f76_35904cuda3std3__45__cpo5beginE - _ZN39_INTERNAL_25e24739_4_k_cu_e1a34f76_35904cuda3std6ranges3__45__cpo9iter_moveE)
_ZN39_INTERNAL_25e24739_4_k_cu_e1a34f76_35904cuda3std6ranges3__45__cpo9iter_moveE:
	.zero		1
	.type		_ZN39_INTERNAL_25e24739_4_k_cu_e1a34f76_35904cuda3std3__45__cpo5beginE,@object
	.size		_ZN39_INTERNAL_25e24739_4_k_cu_e1a34f76_35904cuda3std3__45__cpo5beginE,(_ZN39_INTERNAL_25e24739_4_k_cu_e1a34f76_35904cuda3std3__441_GLOBAL__N__25e24739_4_k_cu_e1a34f76_35906ignoreE - _ZN39_INTERNAL_25e24739_4_k_cu_e1a34f76_35904cuda3std3__45__cpo5beginE)
_ZN39_INTERNAL_25e24739_4_k_cu_e1a34f76_35904cuda3std3__45__cpo5beginE:
	.zero		1
	.type		_ZN39_INTERNAL_25e24739_4_k_cu_e1a34f76_35904cuda3std3__441_GLOBAL__N__25e24739_4_k_cu_e1a34f76_35906ignoreE,@object
	.size		_ZN39_INTERNAL_25e24739_4_k_cu_e1a34f76_35904cuda3std3__441_GLOBAL__N__25e24739_4_k_cu_e1a34f76_35906ignoreE,(_ZN39_INTERNAL_25e24739_4_k_cu_e1a34f76_35904cute7productE - _ZN39_INTERNAL_25e24739_4_k_cu_e1a34f76_35904cuda3std3__441_GLOBAL__N__25e24739_4_k_cu_e1a34f76_35906ignoreE)
_ZN39_INTERNAL_25e24739_4_k_cu_e1a34f76_35904cuda3std3__441_GLOBAL__N__25e24739_4_k_cu_e1a34f76_35906ignoreE:
	.zero		1
	.type		_ZN39_INTERNAL_25e24739_4_k_cu_e1a34f76_35904cute7productE,@object
	.size		_ZN39_INTERNAL_25e24739_4_k_cu_e1a34f76_35904cute7productE,(_ZN39_INTERNAL_25e24739_4_k_cu_e1a34f76_35904cuda3std3__45__cpo3endE - _ZN39_INTERNAL_25e24739_4_k_cu_e1a34f76_35904cute7productE)
_ZN39_INTERNAL_25e24739_4_k_cu_e1a34f76_35904cute7productE:
	.zero		1
	.type		_ZN39_INTERNAL_25e24739_4_k_cu_e1a34f76_35904cuda3std3__45__cpo3endE,@object
	.size		_ZN39_INTERNAL_25e24739_4_k_cu_e1a34f76_35904cuda3std3__45__cpo3endE,(_ZN39_INTERNAL_25e24739_4_k_cu_e1a34f76_35904cuda3std3__419piecewise_constructE - _ZN39_INTERNAL_25e24739_4_k_cu_e1a34f76_35904cuda3std3__45__cpo3endE)
_ZN39_INTERNAL_25e24739_4_k_cu_e1a34f76_35904cuda3std3__45__cpo3endE:
	.zero		1
	.type		_ZN39_INTERNAL_25e24739_4_k_cu_e1a34f76_35904cuda3std3__419piecewise_constructE,@object
	.size		_ZN39_INTERNAL_25e24739_4_k_cu_e1a34f76_35904cuda3std3__419piecewise_constructE,(_ZN39_INTERNAL_25e24739_4_k_cu_e1a34f76_35904cuda3std3__45__cpo4cendE - _ZN39_INTERNAL_25e24739_4_k_cu_e1a34f76_35904cuda3std3__419piecewise_constructE)
_ZN39_INTERNAL_25e24739_4_k_cu_e1a34f76_35904cuda3std3__419piecewise_constructE:
	.zero		1
	.type		_ZN39_INTERNAL_25e24739_4_k_cu_e1a34f76_35904cuda3std3__45__cpo4cendE,@object
	.size		_ZN39_INTERNAL_25e24739_4_k_cu_e1a34f76_35904cuda3std3__45__cpo4cendE,(_ZN39_INTERNAL_25e24739_4_k_cu_e1a34f76_35904cuda3std6ranges3__45__cpo4swapE - _ZN39_INTERNAL_25e24739_4_k_cu_e1a34f76_35904cuda3std3__45__cpo4cendE)
_ZN39_INTERNAL_25e24739_4_k_cu_e1a34f76_35904cuda3std3__45__cpo4cendE:
	.zero		1
	.type		_ZN39_INTERNAL_25e24739_4_k_cu_e1a34f76_35904cuda3std6ranges3__45__cpo4swapE,@object
	.size		_ZN39_INTERNAL_25e24739_4_k_cu_e1a34f76_35904cuda3std6ranges3__45__cpo4swapE,(.L_10 - _ZN39_INTERNAL_25e24739_4_k_cu_e1a34f76_35904cuda3std6ranges3__45__cpo4swapE)
_ZN39_INTERNAL_25e24739_4_k_cu_e1a34f76_35904cuda3std6ranges3__45__cpo4swapE:
	.zero		1
.L_10:


//--------------------- .nv.constant0._ZN7cutlass13device_kernelINS_4gemm6kernel13GemmUniversalIN4cute5tupleIJiiiiEEENS1_10collective13CollectiveMmaINS1_35MainloopSm100TmaUmmaWarpSpecializedILi8ELi2ELi4ENS5_IJNS4_1CILi2EEENSA_ILi1EEESC_EEEEENS5_IJNSA_ILi256EEENSA_ILi128EEENSA_ILi64EEEEEENS_10bfloat16_tENS5_IJlSC_lEEESJ_SK_NS4_8TiledMMAINS4_8MMA_AtomIJNS4_26SM100_MMA_F16BF16_2x1SM_SSISJ_SJ_fLi256ELi128ELNS4_4UMMA5MajorE0ELSP_0ELNSO_7ScaleInE0ELSQ_0EEEEEENS4_6LayoutINS5_IJSC_SC_SC_EEENS5_IJNSA_ILi0EEESV_SV_EEEEENS5_IJNS4_10UnderscoreESY_SY_EEEEENS4_18SM100_TMA_2SM_LOADENS4_14ComposedLayoutINS4_7SwizzleILi3ELi4ELi3EEENS4_18smem_ptr_flag_bitsILi16EEENST_INS5_IJNSA_ILi8EEESH_EEENS5_IJSH_SC_EEEEEEEvNS4_8identityES11_S1B_vS1C_EENS_8epilogue10collective18CollectiveEpilogueINS1E_23Sm100TmaWarpSpecializedILi4ELi2ELi32ELb1ELb0EEEJNS5_IJSG_SG_SH_EEENS5_IJNST_ISG_SC_EENST_INSA_ILi32EEESC_EEEEESJ_SK_SJ_SK_NS1E_6fusion15FusionCallbacksIS1I_NS1O_13LinCombEltActINS1E_6thread4ReLuESJ_fSJ_fLNS_15FloatRoundStyleE2EEES1J_S1N_JEEENS4_5SM1004TMEM4LOAD26SM100_TMEM_LOAD_32dp32b32xENS4_13SM90_TMA_LOADENS12_INS13_ILi2ELi4ELi3EEES16_NST_INS5_IJS17_S1L_EEENS5_IJS1L_SC_EEEEEEENS4_39AutoVectorizingCopyWithAssumedAlignmentILi128EEENS4_14SM90_TMA_STOREES25_S27_S27_EEEvvEEEEvNT_6ParamsE --------------------------
	.section	.nv.constant0._ZN7cutlass13device_kernelINS_4gemm6kernel13GemmUniversalIN4cute5tupleIJiiiiEEENS1_10collective13CollectiveMmaINS1_35MainloopSm100TmaUmmaWarpSpecializedILi8ELi2ELi4ENS5_IJNS4_1CILi2EEENSA_ILi1EEESC_EEEEENS5_IJNSA_ILi256EEENSA_ILi128EEENSA_ILi64EEEEEENS_10bfloat16_tENS5_IJlSC_lEEESJ_SK_NS4_8TiledMMAINS4_8MMA_AtomIJNS4_26SM100_MMA_F16BF16_2x1SM_SSISJ_SJ_fLi256ELi128ELNS4_4UMMA5MajorE0ELSP_0ELNSO_7ScaleInE0ELSQ_0EEEEEENS4_6LayoutINS5_IJSC_SC_SC_EEENS5_IJNSA_ILi0EEESV_SV_EEEEENS5_IJNS4_10UnderscoreESY_SY_EEEEENS4_18SM100_TMA_2SM_LOADENS4_14ComposedLayoutINS4_7SwizzleILi3ELi4ELi3EEENS4_18smem_ptr_flag_bitsILi16EEENST_INS5_IJNSA_ILi8EEESH_EEENS5_IJSH_SC_EEEEEEEvNS4_8identityES11_S1B_vS1C_EENS_8epilogue10collective18CollectiveEpilogueINS1E_23Sm100TmaWarpSpecializedILi4ELi2ELi32ELb1ELb0EEEJNS5_IJSG_SG_SH_EEENS5_IJNST_ISG_SC_EENST_INSA_ILi32EEESC_EEEEESJ_SK_SJ_SK_NS1E_6fusion15FusionCallbacksIS1I_NS1O_13LinCombEltActINS1E_6thread4ReLuESJ_fSJ_fLNS_15FloatRoundStyleE2EEES1J_S1N_JEEENS4_5SM1004TMEM4LOAD26SM100_TMEM_LOAD_32dp32b32xENS4_13SM90_TMA_LOADENS12_INS13_ILi2ELi4ELi3EEES16_NST_INS5_IJS17_S1L_EEENS5_IJS1L_SC_EEEEEEENS4_39AutoVectorizingCopyWithAssumedAlignmentILi128EEENS4_14SM90_TMA_STOREES25_S27_S27_EEEvvEEEEvNT_6ParamsE,"a",@progbits
	.sectionflags	@""
	.align	4
.nv.constant0._ZN7cutlass13device_kernelINS_4gemm6kernel13GemmUniversalIN4cute5tupleIJiiiiEEENS1_10collective13CollectiveMmaINS1_35MainloopSm100TmaUmmaWarpSpecializedILi8ELi2ELi4ENS5_IJNS4_1CILi2EEENSA_ILi1EEESC_EEEEENS5_IJNSA_ILi256EEENSA_ILi128EEENSA_ILi64EEEEEENS_10bfloat16_tENS5_IJlSC_lEEESJ_SK_NS4_8TiledMMAINS4_8MMA_AtomIJNS4_26SM100_MMA_F16BF16_2x1SM_SSISJ_SJ_fLi256ELi128ELNS4_4UMMA5MajorE0ELSP_0ELNSO_7ScaleInE0ELSQ_0EEEEEENS4_6LayoutINS5_IJSC_SC_SC_EEENS5_IJNSA_ILi0EEESV_SV_EEEEENS5_IJNS4_10UnderscoreESY_SY_EEEEENS4_18SM100_TMA_2SM_LOADENS4_14ComposedLayoutINS4_7SwizzleILi3ELi4ELi3EEENS4_18smem_ptr_flag_bitsILi16EEENST_INS5_IJNSA_ILi8EEESH_EEENS5_IJSH_SC_EEEEEEEvNS4_8identityES11_S1B_vS1C_EENS_8epilogue10collective18CollectiveEpilogueINS1E_23Sm100TmaWarpSpecializedILi4ELi2ELi32ELb1ELb0EEEJNS5_IJSG_SG_SH_EEENS5_IJNST_ISG_SC_EENST_INSA_ILi32EEESC_EEEEESJ_SK_SJ_SK_NS1E_6fusion15FusionCallbacksIS1I_NS1O_13LinCombEltActINS1E_6thread4ReLuESJ_fSJ_fLNS_15FloatRoundStyleE2EEES1J_S1N_JEEENS4_5SM1004TMEM4LOAD26SM100_TMEM_LOAD_32dp32b32xENS4_13SM90_TMA_LOADENS12_INS13_ILi2ELi4ELi3EEES16_NST_INS5_IJS17_S1L_EEENS5_IJS1L_SC_EEEEEEENS4_39AutoVectorizingCopyWithAssumedAlignmentILi128EEENS4_14SM90_TMA_STOREES25_S27_S27_EEEvvEEEEvNT_6ParamsE:
	.zero		2944


//--------------------- SYMBOLS --------------------------

	.type		.nv.reservedSmem.offset0,@object
	.size		.nv.reservedSmem.offset0,0x4
	.type		.nv.reservedSmem.cap,@object
	.size		.nv.reservedSmem.cap,0x4
	.type		__assertfail,@function
